//
// Generated by NVIDIA NVVM Compiler
//
// Compiler Build ID: CL-36424714
// Cuda compilation tools, release 13.0, V13.0.88
// Based on NVVM 20.0.0
//

.version 9.0
.target sm_100
.address_size 64

	// .globl	_Z30find_passwords_optimized_multiPKhS0_iPyiy
.extern .func  (.param .b32 func_retval0) vprintf
(
	.param .b64 vprintf_param_0,
	.param .b64 vprintf_param_1
)
;
.const .align 8 .u64 total_passwords = 56800235584;
.const .align 1 .b8 charset[63] = {97, 98, 99, 100, 101, 102, 103, 104, 105, 106, 107, 108, 109, 110, 111, 112, 113, 114, 115, 116, 117, 118, 119, 120, 121, 122, 65, 66, 67, 68, 69, 70, 71, 72, 73, 74, 75, 76, 77, 78, 79, 80, 81, 82, 83, 84, 85, 86, 87, 88, 89, 90, 48, 49, 50, 51, 52, 53, 54, 55, 56, 57};
.const .align 4 .b8 K[256] = {152, 47, 138, 66, 145, 68, 55, 113, 207, 251, 192, 181, 165, 219, 181, 233, 91, 194, 86, 57, 241, 17, 241, 89, 164, 130, 63, 146, 213, 94, 28, 171, 152, 170, 7, 216, 1, 91, 131, 18, 190, 133, 49, 36, 195, 125, 12, 85, 116, 93, 190, 114, 254, 177, 222, 128, 167, 6, 220, 155, 116, 241, 155, 193, 193, 105, 155, 228, 134, 71, 190, 239, 198, 157, 193, 15, 204, 161, 12, 36, 111, 44, 233, 45, 170, 132, 116, 74, 220, 169, 176, 92, 218, 136, 249, 118, 82, 81, 62, 152, 109, 198, 49, 168, 200, 39, 3, 176, 199, 127, 89, 191, 243, 11, 224, 198, 71, 145, 167, 213, 81, 99, 202, 6, 103, 41, 41, 20, 133, 10, 183, 39, 56, 33, 27, 46, 252, 109, 44, 77, 19, 13, 56, 83, 84, 115, 10, 101, 187, 10, 106, 118, 46, 201, 194, 129, 133, 44, 114, 146, 161, 232, 191, 162, 75, 102, 26, 168, 112, 139, 75, 194, 163, 81, 108, 199, 25, 232, 146, 209, 36, 6, 153, 214, 133, 53, 14, 244, 112, 160, 106, 16, 22, 193, 164, 25, 8, 108, 55, 30, 76, 119, 72, 39, 181, 188, 176, 52, 179, 12, 28, 57, 74, 170, 216, 78, 79, 202, 156, 91, 243, 111, 46, 104, 238, 130, 143, 116, 111, 99, 165, 120, 20, 120, 200, 132, 8, 2, 199, 140, 250, 255, 190, 144, 235, 108, 80, 164, 247, 163, 249, 190, 242, 120, 113, 198};
.const .align 1 .b8 d_target_salt[17];
.const .align 1 .b8 d_target_hash[32];
.global .align 1 .b8 $str[7] = {106, 78, 100, 82, 84, 65};
.global .align 1 .b8 $str$1[19] = {84, 101, 115, 116, 32, 112, 97, 115, 115, 119, 111, 114, 100, 58, 32, 37, 115, 10};
.global .align 1 .b8 $str$2[12] = {84, 101, 115, 116, 32, 115, 97, 108, 116, 58, 32};
.global .align 1 .b8 $str$3[5] = {37, 48, 50, 120};
.global .align 1 .b8 $str$4[17] = {10, 67, 111, 109, 112, 117, 116, 101, 100, 32, 104, 97, 115, 104, 58, 32};
.global .align 1 .b8 $str$5[17] = {10, 69, 120, 112, 101, 99, 116, 101, 100, 32, 104, 97, 115, 104, 58, 32};
.global .align 1 .b8 $str$6[10] = {10, 84, 101, 115, 116, 32, 37, 115, 10};
.global .align 1 .b8 $str$7[7] = {80, 65, 83, 83, 69, 68};
.global .align 1 .b8 $str$9[50] = {37, 46, 50, 120, 37, 46, 50, 120, 37, 46, 50, 120, 46, 46, 46, 58, 37, 48, 50, 120, 37, 48, 50, 120, 37, 48, 50, 120, 46, 46, 46, 58, 37, 115, 32, 40, 105, 110, 100, 101, 120, 58, 32, 37, 108, 108, 100, 41, 10};

.visible .entry _Z30find_passwords_optimized_multiPKhS0_iPyiy(
	.param .u64 .ptr .align 1 _Z30find_passwords_optimized_multiPKhS0_iPyiy_param_0,
	.param .u64 .ptr .align 1 _Z30find_passwords_optimized_multiPKhS0_iPyiy_param_1,
	.param .u32 _Z30find_passwords_optimized_multiPKhS0_iPyiy_param_2,
	.param .u64 .ptr .align 1 _Z30find_passwords_optimized_multiPKhS0_iPyiy_param_3,
	.param .u32 _Z30find_passwords_optimized_multiPKhS0_iPyiy_param_4,
	.param .u64 _Z30find_passwords_optimized_multiPKhS0_iPyiy_param_5
)
{
	.local .align 8 .b8 	__local_depot0[56];
	.reg .b64 	%SP;
	.reg .b64 	%SPL;
	.reg .pred 	%p<39>;
	.reg .b16 	%rs<103>;
	.reg .b32 	%r<2388>;
	.reg .b64 	%rd<73>;

	mov.u64 	%SPL, __local_depot0;
	cvta.local.u64 	%SP, %SPL;
	ld.param.u64 	%rd8, [_Z30find_passwords_optimized_multiPKhS0_iPyiy_param_5];
	mov.u32 	%r20, %ctaid.x;
	mov.u32 	%r21, %ntid.x;
	mul.lo.s32 	%r22, %r20, %r21;
	cvt.u64.u32 	%rd9, %r22;
	mov.u32 	%r23, %tid.x;
	cvt.u64.u32 	%rd10, %r23;
	add.s64 	%rd11, %rd9, %rd10;
	add.s64 	%rd12, %rd11, %rd8;
	setp.ne.s64 	%p1, %rd12, 0;
	@%p1 bra 	$L__BB0_2;
	add.u64 	%rd13, %SP, 0;
	add.u64 	%rd14, %SPL, 0;
	mov.u64 	%rd15, $str;
	cvta.global.u64 	%rd16, %rd15;
	st.local.u64 	[%rd14], %rd16;
	mov.u64 	%rd17, $str$1;
	cvta.global.u64 	%rd18, %rd17;
	{ // callseq 0, 0
	.param .b64 param0;
	st.param.b64 	[param0], %rd18;
	.param .b64 param1;
	st.param.b64 	[param1], %rd13;
	.param .b32 retval0;
	call.uni (retval0), 
	vprintf, 
	(
	param0, 
	param1
	);
	ld.param.b32 	%r24, [retval0];
	} // callseq 0
	mov.u64 	%rd19, $str$2;
	cvta.global.u64 	%rd20, %rd19;
	{ // callseq 1, 0
	.param .b64 param0;
	st.param.b64 	[param0], %rd20;
	.param .b64 param1;
	st.param.b64 	[param1], 0;
	.param .b32 retval0;
	call.uni (retval0), 
	vprintf, 
	(
	param0, 
	param1
	);
	ld.param.b32 	%r26, [retval0];
	} // callseq 1
	mov.b32 	%r28, 14;
	st.local.u32 	[%rd14], %r28;
	mov.u64 	%rd21, $str$3;
	cvta.global.u64 	%rd22, %rd21;
	{ // callseq 2, 0
	.param .b64 param0;
	st.param.b64 	[param0], %rd22;
	.param .b64 param1;
	st.param.b64 	[param1], %rd13;
	.param .b32 retval0;
	call.uni (retval0), 
	vprintf, 
	(
	param0, 
	param1
	);
	ld.param.b32 	%r29, [retval0];
	} // callseq 2
	mov.b32 	%r31, 139;
	st.local.u32 	[%rd14], %r31;
	{ // callseq 3, 0
	.param .b64 param0;
	st.param.b64 	[param0], %rd22;
	.param .b64 param1;
	st.param.b64 	[param1], %rd13;
	.param .b32 retval0;
	call.uni (retval0), 
	vprintf, 
	(
	param0, 
	param1
	);
	ld.param.b32 	%r32, [retval0];
	} // callseq 3
	mov.b32 	%r34, 34;
	st.local.u32 	[%rd14], %r34;
	{ // callseq 4, 0
	.param .b64 param0;
	st.param.b64 	[param0], %rd22;
	.param .b64 param1;
	st.param.b64 	[param1], %rd13;
	.param .b32 retval0;
	call.uni (retval0), 
	vprintf, 
	(
	param0, 
	param1
	);
	ld.param.b32 	%r35, [retval0];
	} // callseq 4
	mov.b32 	%r37, 223;
	st.local.u32 	[%rd14], %r37;
	{ // callseq 5, 0
	.param .b64 param0;
	st.param.b64 	[param0], %rd22;
	.param .b64 param1;
	st.param.b64 	[param1], %rd13;
	.param .b32 retval0;
	call.uni (retval0), 
	vprintf, 
	(
	param0, 
	param1
	);
	ld.param.b32 	%r38, [retval0];
	} // callseq 5
	mov.b32 	%r40, 197;
	st.local.u32 	[%rd14], %r40;
	{ // callseq 6, 0
	.param .b64 param0;
	st.param.b64 	[param0], %rd22;
	.param .b64 param1;
	st.param.b64 	[param1], %rd13;
	.param .b32 retval0;
	call.uni (retval0), 
	vprintf, 
	(
	param0, 
	param1
	);
	ld.param.b32 	%r41, [retval0];
	} // callseq 6
	mov.b32 	%r43, 137;
	st.local.u32 	[%rd14], %r43;
	{ // callseq 7, 0
	.param .b64 param0;
	st.param.b64 	[param0], %rd22;
	.param .b64 param1;
	st.param.b64 	[param1], %rd13;
	.param .b32 retval0;
	call.uni (retval0), 
	vprintf, 
	(
	param0, 
	param1
	);
	ld.param.b32 	%r44, [retval0];
	} // callseq 7
	mov.b32 	%r46, 232;
	st.local.u32 	[%rd14], %r46;
	{ // callseq 8, 0
	.param .b64 param0;
	st.param.b64 	[param0], %rd22;
	.param .b64 param1;
	st.param.b64 	[param1], %rd13;
	.param .b32 retval0;
	call.uni (retval0), 
	vprintf, 
	(
	param0, 
	param1
	);
	ld.param.b32 	%r47, [retval0];
	} // callseq 8
	mov.b32 	%r49, 122;
	st.local.u32 	[%rd14], %r49;
	{ // callseq 9, 0
	.param .b64 param0;
	st.param.b64 	[param0], %rd22;
	.param .b64 param1;
	st.param.b64 	[param1], %rd13;
	.param .b32 retval0;
	call.uni (retval0), 
	vprintf, 
	(
	param0, 
	param1
	);
	ld.param.b32 	%r50, [retval0];
	} // callseq 9
	mov.u64 	%rd23, $str$4;
	cvta.global.u64 	%rd24, %rd23;
	{ // callseq 10, 0
	.param .b64 param0;
	st.param.b64 	[param0], %rd24;
	.param .b64 param1;
	st.param.b64 	[param1], 0;
	.param .b32 retval0;
	call.uni (retval0), 
	vprintf, 
	(
	param0, 
	param1
	);
	ld.param.b32 	%r52, [retval0];
	} // callseq 10
	mov.b32 	%r54, 26;
	st.local.u32 	[%rd14], %r54;
	{ // callseq 11, 0
	.param .b64 param0;
	st.param.b64 	[param0], %rd22;
	.param .b64 param1;
	st.param.b64 	[param1], %rd13;
	.param .b32 retval0;
	call.uni (retval0), 
	vprintf, 
	(
	param0, 
	param1
	);
	ld.param.b32 	%r55, [retval0];
	} // callseq 11
	mov.b32 	%r57, 214;
	st.local.u32 	[%rd14], %r57;
	{ // callseq 12, 0
	.param .b64 param0;
	st.param.b64 	[param0], %rd22;
	.param .b64 param1;
	st.param.b64 	[param1], %rd13;
	.param .b32 retval0;
	call.uni (retval0), 
	vprintf, 
	(
	param0, 
	param1
	);
	ld.param.b32 	%r58, [retval0];
	} // callseq 12
	mov.b32 	%r60, 224;
	st.local.u32 	[%rd14], %r60;
	{ // callseq 13, 0
	.param .b64 param0;
	st.param.b64 	[param0], %rd22;
	.param .b64 param1;
	st.param.b64 	[param1], %rd13;
	.param .b32 retval0;
	call.uni (retval0), 
	vprintf, 
	(
	param0, 
	param1
	);
	ld.param.b32 	%r61, [retval0];
	} // callseq 13
	mov.b32 	%r63, 84;
	st.local.u32 	[%rd14], %r63;
	{ // callseq 14, 0
	.param .b64 param0;
	st.param.b64 	[param0], %rd22;
	.param .b64 param1;
	st.param.b64 	[param1], %rd13;
	.param .b32 retval0;
	call.uni (retval0), 
	vprintf, 
	(
	param0, 
	param1
	);
	ld.param.b32 	%r64, [retval0];
	} // callseq 14
	mov.b32 	%r66, 158;
	st.local.u32 	[%rd14], %r66;
	{ // callseq 15, 0
	.param .b64 param0;
	st.param.b64 	[param0], %rd22;
	.param .b64 param1;
	st.param.b64 	[param1], %rd13;
	.param .b32 retval0;
	call.uni (retval0), 
	vprintf, 
	(
	param0, 
	param1
	);
	ld.param.b32 	%r67, [retval0];
	} // callseq 15
	mov.b32 	%r69, 20;
	st.local.u32 	[%rd14], %r69;
	{ // callseq 16, 0
	.param .b64 param0;
	st.param.b64 	[param0], %rd22;
	.param .b64 param1;
	st.param.b64 	[param1], %rd13;
	.param .b32 retval0;
	call.uni (retval0), 
	vprintf, 
	(
	param0, 
	param1
	);
	ld.param.b32 	%r70, [retval0];
	} // callseq 16
	mov.b32 	%r72, 160;
	st.local.u32 	[%rd14], %r72;
	{ // callseq 17, 0
	.param .b64 param0;
	st.param.b64 	[param0], %rd22;
	.param .b64 param1;
	st.param.b64 	[param1], %rd13;
	.param .b32 retval0;
	call.uni (retval0), 
	vprintf, 
	(
	param0, 
	param1
	);
	ld.param.b32 	%r73, [retval0];
	} // callseq 17
	mov.b32 	%r75, 87;
	st.local.u32 	[%rd14], %r75;
	{ // callseq 18, 0
	.param .b64 param0;
	st.param.b64 	[param0], %rd22;
	.param .b64 param1;
	st.param.b64 	[param1], %rd13;
	.param .b32 retval0;
	call.uni (retval0), 
	vprintf, 
	(
	param0, 
	param1
	);
	ld.param.b32 	%r76, [retval0];
	} // callseq 18
	mov.b32 	%r78, 199;
	st.local.u32 	[%rd14], %r78;
	{ // callseq 19, 0
	.param .b64 param0;
	st.param.b64 	[param0], %rd22;
	.param .b64 param1;
	st.param.b64 	[param1], %rd13;
	.param .b32 retval0;
	call.uni (retval0), 
	vprintf, 
	(
	param0, 
	param1
	);
	ld.param.b32 	%r79, [retval0];
	} // callseq 19
	mov.b32 	%r81, 211;
	st.local.u32 	[%rd14], %r81;
	{ // callseq 20, 0
	.param .b64 param0;
	st.param.b64 	[param0], %rd22;
	.param .b64 param1;
	st.param.b64 	[param1], %rd13;
	.param .b32 retval0;
	call.uni (retval0), 
	vprintf, 
	(
	param0, 
	param1
	);
	ld.param.b32 	%r82, [retval0];
	} // callseq 20
	mov.b32 	%r84, 154;
	st.local.u32 	[%rd14], %r84;
	{ // callseq 21, 0
	.param .b64 param0;
	st.param.b64 	[param0], %rd22;
	.param .b64 param1;
	st.param.b64 	[param1], %rd13;
	.param .b32 retval0;
	call.uni (retval0), 
	vprintf, 
	(
	param0, 
	param1
	);
	ld.param.b32 	%r85, [retval0];
	} // callseq 21
	mov.b32 	%r87, 162;
	st.local.u32 	[%rd14], %r87;
	{ // callseq 22, 0
	.param .b64 param0;
	st.param.b64 	[param0], %rd22;
	.param .b64 param1;
	st.param.b64 	[param1], %rd13;
	.param .b32 retval0;
	call.uni (retval0), 
	vprintf, 
	(
	param0, 
	param1
	);
	ld.param.b32 	%r88, [retval0];
	} // callseq 22
	mov.b32 	%r90, 78;
	st.local.u32 	[%rd14], %r90;
	{ // callseq 23, 0
	.param .b64 param0;
	st.param.b64 	[param0], %rd22;
	.param .b64 param1;
	st.param.b64 	[param1], %rd13;
	.param .b32 retval0;
	call.uni (retval0), 
	vprintf, 
	(
	param0, 
	param1
	);
	ld.param.b32 	%r91, [retval0];
	} // callseq 23
	mov.b32 	%r93, 130;
	st.local.u32 	[%rd14], %r93;
	{ // callseq 24, 0
	.param .b64 param0;
	st.param.b64 	[param0], %rd22;
	.param .b64 param1;
	st.param.b64 	[param1], %rd13;
	.param .b32 retval0;
	call.uni (retval0), 
	vprintf, 
	(
	param0, 
	param1
	);
	ld.param.b32 	%r94, [retval0];
	} // callseq 24
	mov.b32 	%r96, 52;
	st.local.u32 	[%rd14], %r96;
	{ // callseq 25, 0
	.param .b64 param0;
	st.param.b64 	[param0], %rd22;
	.param .b64 param1;
	st.param.b64 	[param1], %rd13;
	.param .b32 retval0;
	call.uni (retval0), 
	vprintf, 
	(
	param0, 
	param1
	);
	ld.param.b32 	%r97, [retval0];
	} // callseq 25
	mov.b32 	%r99, 65;
	st.local.u32 	[%rd14], %r99;
	{ // callseq 26, 0
	.param .b64 param0;
	st.param.b64 	[param0], %rd22;
	.param .b64 param1;
	st.param.b64 	[param1], %rd13;
	.param .b32 retval0;
	call.uni (retval0), 
	vprintf, 
	(
	param0, 
	param1
	);
	ld.param.b32 	%r100, [retval0];
	} // callseq 26
	mov.b32 	%r102, 200;
	st.local.u32 	[%rd14], %r102;
	{ // callseq 27, 0
	.param .b64 param0;
	st.param.b64 	[param0], %rd22;
	.param .b64 param1;
	st.param.b64 	[param1], %rd13;
	.param .b32 retval0;
	call.uni (retval0), 
	vprintf, 
	(
	param0, 
	param1
	);
	ld.param.b32 	%r103, [retval0];
	} // callseq 27
	mov.b32 	%r105, 100;
	st.local.u32 	[%rd14], %r105;
	{ // callseq 28, 0
	.param .b64 param0;
	st.param.b64 	[param0], %rd22;
	.param .b64 param1;
	st.param.b64 	[param1], %rd13;
	.param .b32 retval0;
	call.uni (retval0), 
	vprintf, 
	(
	param0, 
	param1
	);
	ld.param.b32 	%r106, [retval0];
	} // callseq 28
	mov.b32 	%r108, 17;
	st.local.u32 	[%rd14], %r108;
	{ // callseq 29, 0
	.param .b64 param0;
	st.param.b64 	[param0], %rd22;
	.param .b64 param1;
	st.param.b64 	[param1], %rd13;
	.param .b32 retval0;
	call.uni (retval0), 
	vprintf, 
	(
	param0, 
	param1
	);
	ld.param.b32 	%r109, [retval0];
	} // callseq 29
	mov.b32 	%r111, 153;
	st.local.u32 	[%rd14], %r111;
	{ // callseq 30, 0
	.param .b64 param0;
	st.param.b64 	[param0], %rd22;
	.param .b64 param1;
	st.param.b64 	[param1], %rd13;
	.param .b32 retval0;
	call.uni (retval0), 
	vprintf, 
	(
	param0, 
	param1
	);
	ld.param.b32 	%r112, [retval0];
	} // callseq 30
	mov.b32 	%r114, 98;
	st.local.u32 	[%rd14], %r114;
	{ // callseq 31, 0
	.param .b64 param0;
	st.param.b64 	[param0], %rd22;
	.param .b64 param1;
	st.param.b64 	[param1], %rd13;
	.param .b32 retval0;
	call.uni (retval0), 
	vprintf, 
	(
	param0, 
	param1
	);
	ld.param.b32 	%r115, [retval0];
	} // callseq 31
	mov.b32 	%r117, 49;
	st.local.u32 	[%rd14], %r117;
	{ // callseq 32, 0
	.param .b64 param0;
	st.param.b64 	[param0], %rd22;
	.param .b64 param1;
	st.param.b64 	[param1], %rd13;
	.param .b32 retval0;
	call.uni (retval0), 
	vprintf, 
	(
	param0, 
	param1
	);
	ld.param.b32 	%r118, [retval0];
	} // callseq 32
	mov.b32 	%r120, 129;
	st.local.u32 	[%rd14], %r120;
	{ // callseq 33, 0
	.param .b64 param0;
	st.param.b64 	[param0], %rd22;
	.param .b64 param1;
	st.param.b64 	[param1], %rd13;
	.param .b32 retval0;
	call.uni (retval0), 
	vprintf, 
	(
	param0, 
	param1
	);
	ld.param.b32 	%r121, [retval0];
	} // callseq 33
	mov.b32 	%r123, 92;
	st.local.u32 	[%rd14], %r123;
	{ // callseq 34, 0
	.param .b64 param0;
	st.param.b64 	[param0], %rd22;
	.param .b64 param1;
	st.param.b64 	[param1], %rd13;
	.param .b32 retval0;
	call.uni (retval0), 
	vprintf, 
	(
	param0, 
	param1
	);
	ld.param.b32 	%r124, [retval0];
	} // callseq 34
	mov.b32 	%r126, 184;
	st.local.u32 	[%rd14], %r126;
	{ // callseq 35, 0
	.param .b64 param0;
	st.param.b64 	[param0], %rd22;
	.param .b64 param1;
	st.param.b64 	[param1], %rd13;
	.param .b32 retval0;
	call.uni (retval0), 
	vprintf, 
	(
	param0, 
	param1
	);
	ld.param.b32 	%r127, [retval0];
	} // callseq 35
	mov.b32 	%r129, 4;
	st.local.u32 	[%rd14], %r129;
	{ // callseq 36, 0
	.param .b64 param0;
	st.param.b64 	[param0], %rd22;
	.param .b64 param1;
	st.param.b64 	[param1], %rd13;
	.param .b32 retval0;
	call.uni (retval0), 
	vprintf, 
	(
	param0, 
	param1
	);
	ld.param.b32 	%r130, [retval0];
	} // callseq 36
	mov.b32 	%r132, 107;
	st.local.u32 	[%rd14], %r132;
	{ // callseq 37, 0
	.param .b64 param0;
	st.param.b64 	[param0], %rd22;
	.param .b64 param1;
	st.param.b64 	[param1], %rd13;
	.param .b32 retval0;
	call.uni (retval0), 
	vprintf, 
	(
	param0, 
	param1
	);
	ld.param.b32 	%r133, [retval0];
	} // callseq 37
	mov.b32 	%r135, 251;
	st.local.u32 	[%rd14], %r135;
	{ // callseq 38, 0
	.param .b64 param0;
	st.param.b64 	[param0], %rd22;
	.param .b64 param1;
	st.param.b64 	[param1], %rd13;
	.param .b32 retval0;
	call.uni (retval0), 
	vprintf, 
	(
	param0, 
	param1
	);
	ld.param.b32 	%r136, [retval0];
	} // callseq 38
	mov.b32 	%r138, 61;
	st.local.u32 	[%rd14], %r138;
	{ // callseq 39, 0
	.param .b64 param0;
	st.param.b64 	[param0], %rd22;
	.param .b64 param1;
	st.param.b64 	[param1], %rd13;
	.param .b32 retval0;
	call.uni (retval0), 
	vprintf, 
	(
	param0, 
	param1
	);
	ld.param.b32 	%r139, [retval0];
	} // callseq 39
	st.local.u32 	[%rd14], %r72;
	{ // callseq 40, 0
	.param .b64 param0;
	st.param.b64 	[param0], %rd22;
	.param .b64 param1;
	st.param.b64 	[param1], %rd13;
	.param .b32 retval0;
	call.uni (retval0), 
	vprintf, 
	(
	param0, 
	param1
	);
	ld.param.b32 	%r141, [retval0];
	} // callseq 40
	mov.b32 	%r143, 249;
	st.local.u32 	[%rd14], %r143;
	{ // callseq 41, 0
	.param .b64 param0;
	st.param.b64 	[param0], %rd22;
	.param .b64 param1;
	st.param.b64 	[param1], %rd13;
	.param .b32 retval0;
	call.uni (retval0), 
	vprintf, 
	(
	param0, 
	param1
	);
	ld.param.b32 	%r144, [retval0];
	} // callseq 41
	st.local.u32 	[%rd14], %r129;
	{ // callseq 42, 0
	.param .b64 param0;
	st.param.b64 	[param0], %rd22;
	.param .b64 param1;
	st.param.b64 	[param1], %rd13;
	.param .b32 retval0;
	call.uni (retval0), 
	vprintf, 
	(
	param0, 
	param1
	);
	ld.param.b32 	%r146, [retval0];
	} // callseq 42
	mov.u64 	%rd25, $str$5;
	cvta.global.u64 	%rd26, %rd25;
	{ // callseq 43, 0
	.param .b64 param0;
	st.param.b64 	[param0], %rd26;
	.param .b64 param1;
	st.param.b64 	[param1], 0;
	.param .b32 retval0;
	call.uni (retval0), 
	vprintf, 
	(
	param0, 
	param1
	);
	ld.param.b32 	%r148, [retval0];
	} // callseq 43
	st.local.u32 	[%rd14], %r93;
	{ // callseq 44, 0
	.param .b64 param0;
	st.param.b64 	[param0], %rd22;
	.param .b64 param1;
	st.param.b64 	[param1], %rd13;
	.param .b32 retval0;
	call.uni (retval0), 
	vprintf, 
	(
	param0, 
	param1
	);
	ld.param.b32 	%r150, [retval0];
	} // callseq 44
	mov.b32 	%r152, 5;
	st.local.u32 	[%rd14], %r152;
	{ // callseq 45, 0
	.param .b64 param0;
	st.param.b64 	[param0], %rd22;
	.param .b64 param1;
	st.param.b64 	[param1], %rd13;
	.param .b32 retval0;
	call.uni (retval0), 
	vprintf, 
	(
	param0, 
	param1
	);
	ld.param.b32 	%r153, [retval0];
	} // callseq 45
	mov.b32 	%r155, 222;
	st.local.u32 	[%rd14], %r155;
	{ // callseq 46, 0
	.param .b64 param0;
	st.param.b64 	[param0], %rd22;
	.param .b64 param1;
	st.param.b64 	[param1], %rd13;
	.param .b32 retval0;
	call.uni (retval0), 
	vprintf, 
	(
	param0, 
	param1
	);
	ld.param.b32 	%r156, [retval0];
	} // callseq 46
	st.local.u32 	[%rd14], %r63;
	{ // callseq 47, 0
	.param .b64 param0;
	st.param.b64 	[param0], %rd22;
	.param .b64 param1;
	st.param.b64 	[param1], %rd13;
	.param .b32 retval0;
	call.uni (retval0), 
	vprintf, 
	(
	param0, 
	param1
	);
	ld.param.b32 	%r158, [retval0];
	} // callseq 47
	mov.b32 	%r160, 203;
	st.local.u32 	[%rd14], %r160;
	{ // callseq 48, 0
	.param .b64 param0;
	st.param.b64 	[param0], %rd22;
	.param .b64 param1;
	st.param.b64 	[param1], %rd13;
	.param .b32 retval0;
	call.uni (retval0), 
	vprintf, 
	(
	param0, 
	param1
	);
	ld.param.b32 	%r161, [retval0];
	} // callseq 48
	mov.b32 	%r163, 50;
	st.local.u32 	[%rd14], %r163;
	{ // callseq 49, 0
	.param .b64 param0;
	st.param.b64 	[param0], %rd22;
	.param .b64 param1;
	st.param.b64 	[param1], %rd13;
	.param .b32 retval0;
	call.uni (retval0), 
	vprintf, 
	(
	param0, 
	param1
	);
	ld.param.b32 	%r164, [retval0];
	} // callseq 49
	mov.b32 	%r166, 62;
	st.local.u32 	[%rd14], %r166;
	{ // callseq 50, 0
	.param .b64 param0;
	st.param.b64 	[param0], %rd22;
	.param .b64 param1;
	st.param.b64 	[param1], %rd13;
	.param .b32 retval0;
	call.uni (retval0), 
	vprintf, 
	(
	param0, 
	param1
	);
	ld.param.b32 	%r167, [retval0];
	} // callseq 50
	mov.b32 	%r169, 103;
	st.local.u32 	[%rd14], %r169;
	{ // callseq 51, 0
	.param .b64 param0;
	st.param.b64 	[param0], %rd22;
	.param .b64 param1;
	st.param.b64 	[param1], %rd13;
	.param .b32 retval0;
	call.uni (retval0), 
	vprintf, 
	(
	param0, 
	param1
	);
	ld.param.b32 	%r170, [retval0];
	} // callseq 51
	st.local.u32 	[%rd14], %r135;
	{ // callseq 52, 0
	.param .b64 param0;
	st.param.b64 	[param0], %rd22;
	.param .b64 param1;
	st.param.b64 	[param1], %rd13;
	.param .b32 retval0;
	call.uni (retval0), 
	vprintf, 
	(
	param0, 
	param1
	);
	ld.param.b32 	%r172, [retval0];
	} // callseq 52
	mov.b32 	%r174, 44;
	st.local.u32 	[%rd14], %r174;
	{ // callseq 53, 0
	.param .b64 param0;
	st.param.b64 	[param0], %rd22;
	.param .b64 param1;
	st.param.b64 	[param1], %rd13;
	.param .b32 retval0;
	call.uni (retval0), 
	vprintf, 
	(
	param0, 
	param1
	);
	ld.param.b32 	%r175, [retval0];
	} // callseq 53
	st.local.u32 	[%rd14], %r114;
	{ // callseq 54, 0
	.param .b64 param0;
	st.param.b64 	[param0], %rd22;
	.param .b64 param1;
	st.param.b64 	[param1], %rd13;
	.param .b32 retval0;
	call.uni (retval0), 
	vprintf, 
	(
	param0, 
	param1
	);
	ld.param.b32 	%r177, [retval0];
	} // callseq 54
	mov.b32 	%r179, 116;
	st.local.u32 	[%rd14], %r179;
	{ // callseq 55, 0
	.param .b64 param0;
	st.param.b64 	[param0], %rd22;
	.param .b64 param1;
	st.param.b64 	[param1], %rd13;
	.param .b32 retval0;
	call.uni (retval0), 
	vprintf, 
	(
	param0, 
	param1
	);
	ld.param.b32 	%r180, [retval0];
	} // callseq 55
	st.local.u32 	[%rd14], %r87;
	{ // callseq 56, 0
	.param .b64 param0;
	st.param.b64 	[param0], %rd22;
	.param .b64 param1;
	st.param.b64 	[param1], %rd13;
	.param .b32 retval0;
	call.uni (retval0), 
	vprintf, 
	(
	param0, 
	param1
	);
	ld.param.b32 	%r182, [retval0];
	} // callseq 56
	mov.b32 	%r184, 173;
	st.local.u32 	[%rd14], %r184;
	{ // callseq 57, 0
	.param .b64 param0;
	st.param.b64 	[param0], %rd22;
	.param .b64 param1;
	st.param.b64 	[param1], %rd13;
	.param .b32 retval0;
	call.uni (retval0), 
	vprintf, 
	(
	param0, 
	param1
	);
	ld.param.b32 	%r185, [retval0];
	} // callseq 57
	mov.b32 	%r187, 75;
	st.local.u32 	[%rd14], %r187;
	{ // callseq 58, 0
	.param .b64 param0;
	st.param.b64 	[param0], %rd22;
	.param .b64 param1;
	st.param.b64 	[param1], %rd13;
	.param .b32 retval0;
	call.uni (retval0), 
	vprintf, 
	(
	param0, 
	param1
	);
	ld.param.b32 	%r188, [retval0];
	} // callseq 58
	mov.b32 	%r190, 208;
	st.local.u32 	[%rd14], %r190;
	{ // callseq 59, 0
	.param .b64 param0;
	st.param.b64 	[param0], %rd22;
	.param .b64 param1;
	st.param.b64 	[param1], %rd13;
	.param .b32 retval0;
	call.uni (retval0), 
	vprintf, 
	(
	param0, 
	param1
	);
	ld.param.b32 	%r191, [retval0];
	} // callseq 59
	mov.b32 	%r193, 156;
	st.local.u32 	[%rd14], %r193;
	{ // callseq 60, 0
	.param .b64 param0;
	st.param.b64 	[param0], %rd22;
	.param .b64 param1;
	st.param.b64 	[param1], %rd13;
	.param .b32 retval0;
	call.uni (retval0), 
	vprintf, 
	(
	param0, 
	param1
	);
	ld.param.b32 	%r194, [retval0];
	} // callseq 60
	mov.b32 	%r196, 216;
	st.local.u32 	[%rd14], %r196;
	{ // callseq 61, 0
	.param .b64 param0;
	st.param.b64 	[param0], %rd22;
	.param .b64 param1;
	st.param.b64 	[param1], %rd13;
	.param .b32 retval0;
	call.uni (retval0), 
	vprintf, 
	(
	param0, 
	param1
	);
	ld.param.b32 	%r197, [retval0];
	} // callseq 61
	mov.b32 	%r199, 22;
	st.local.u32 	[%rd14], %r199;
	{ // callseq 62, 0
	.param .b64 param0;
	st.param.b64 	[param0], %rd22;
	.param .b64 param1;
	st.param.b64 	[param1], %rd13;
	.param .b32 retval0;
	call.uni (retval0), 
	vprintf, 
	(
	param0, 
	param1
	);
	ld.param.b32 	%r200, [retval0];
	} // callseq 62
	mov.b32 	%r202, 36;
	st.local.u32 	[%rd14], %r202;
	{ // callseq 63, 0
	.param .b64 param0;
	st.param.b64 	[param0], %rd22;
	.param .b64 param1;
	st.param.b64 	[param1], %rd13;
	.param .b32 retval0;
	call.uni (retval0), 
	vprintf, 
	(
	param0, 
	param1
	);
	ld.param.b32 	%r203, [retval0];
	} // callseq 63
	st.local.u32 	[%rd14], %r72;
	{ // callseq 64, 0
	.param .b64 param0;
	st.param.b64 	[param0], %rd22;
	.param .b64 param1;
	st.param.b64 	[param1], %rd13;
	.param .b32 retval0;
	call.uni (retval0), 
	vprintf, 
	(
	param0, 
	param1
	);
	ld.param.b32 	%r205, [retval0];
	} // callseq 64
	mov.b32 	%r207, 59;
	st.local.u32 	[%rd14], %r207;
	{ // callseq 65, 0
	.param .b64 param0;
	st.param.b64 	[param0], %rd22;
	.param .b64 param1;
	st.param.b64 	[param1], %rd13;
	.param .b32 retval0;
	call.uni (retval0), 
	vprintf, 
	(
	param0, 
	param1
	);
	ld.param.b32 	%r208, [retval0];
	} // callseq 65
	mov.b32 	%r210, 132;
	st.local.u32 	[%rd14], %r210;
	{ // callseq 66, 0
	.param .b64 param0;
	st.param.b64 	[param0], %rd22;
	.param .b64 param1;
	st.param.b64 	[param1], %rd13;
	.param .b32 retval0;
	call.uni (retval0), 
	vprintf, 
	(
	param0, 
	param1
	);
	ld.param.b32 	%r211, [retval0];
	} // callseq 66
	st.local.u32 	[%rd14], %r93;
	{ // callseq 67, 0
	.param .b64 param0;
	st.param.b64 	[param0], %rd22;
	.param .b64 param1;
	st.param.b64 	[param1], %rd13;
	.param .b32 retval0;
	call.uni (retval0), 
	vprintf, 
	(
	param0, 
	param1
	);
	ld.param.b32 	%r213, [retval0];
	} // callseq 67
	st.local.u32 	[%rd14], %r135;
	{ // callseq 68, 0
	.param .b64 param0;
	st.param.b64 	[param0], %rd22;
	.param .b64 param1;
	st.param.b64 	[param1], %rd13;
	.param .b32 retval0;
	call.uni (retval0), 
	vprintf, 
	(
	param0, 
	param1
	);
	ld.param.b32 	%r215, [retval0];
	} // callseq 68
	mov.b32 	%r217, 97;
	st.local.u32 	[%rd14], %r217;
	{ // callseq 69, 0
	.param .b64 param0;
	st.param.b64 	[param0], %rd22;
	.param .b64 param1;
	st.param.b64 	[param1], %rd13;
	.param .b32 retval0;
	call.uni (retval0), 
	vprintf, 
	(
	param0, 
	param1
	);
	ld.param.b32 	%r218, [retval0];
	} // callseq 69
	mov.b32 	%r220, 146;
	st.local.u32 	[%rd14], %r220;
	{ // callseq 70, 0
	.param .b64 param0;
	st.param.b64 	[param0], %rd22;
	.param .b64 param1;
	st.param.b64 	[param1], %rd13;
	.param .b32 retval0;
	call.uni (retval0), 
	vprintf, 
	(
	param0, 
	param1
	);
	ld.param.b32 	%r221, [retval0];
	} // callseq 70
	mov.b32 	%r223, 238;
	st.local.u32 	[%rd14], %r223;
	{ // callseq 71, 0
	.param .b64 param0;
	st.param.b64 	[param0], %rd22;
	.param .b64 param1;
	st.param.b64 	[param1], %rd13;
	.param .b32 retval0;
	call.uni (retval0), 
	vprintf, 
	(
	param0, 
	param1
	);
	ld.param.b32 	%r224, [retval0];
	} // callseq 71
	st.local.u32 	[%rd14], %r34;
	{ // callseq 72, 0
	.param .b64 param0;
	st.param.b64 	[param0], %rd22;
	.param .b64 param1;
	st.param.b64 	[param1], %rd13;
	.param .b32 retval0;
	call.uni (retval0), 
	vprintf, 
	(
	param0, 
	param1
	);
	ld.param.b32 	%r226, [retval0];
	} // callseq 72
	st.local.u32 	[%rd14], %r199;
	{ // callseq 73, 0
	.param .b64 param0;
	st.param.b64 	[param0], %rd22;
	.param .b64 param1;
	st.param.b64 	[param1], %rd13;
	.param .b32 retval0;
	call.uni (retval0), 
	vprintf, 
	(
	param0, 
	param1
	);
	ld.param.b32 	%r228, [retval0];
	} // callseq 73
	mov.b32 	%r230, 83;
	st.local.u32 	[%rd14], %r230;
	{ // callseq 74, 0
	.param .b64 param0;
	st.param.b64 	[param0], %rd22;
	.param .b64 param1;
	st.param.b64 	[param1], %rd13;
	.param .b32 retval0;
	call.uni (retval0), 
	vprintf, 
	(
	param0, 
	param1
	);
	ld.param.b32 	%r231, [retval0];
	} // callseq 74
	mov.b32 	%r233, 45;
	st.local.u32 	[%rd14], %r233;
	{ // callseq 75, 0
	.param .b64 param0;
	st.param.b64 	[param0], %rd22;
	.param .b64 param1;
	st.param.b64 	[param1], %rd13;
	.param .b32 retval0;
	call.uni (retval0), 
	vprintf, 
	(
	param0, 
	param1
	);
	ld.param.b32 	%r234, [retval0];
	} // callseq 75
	mov.u64 	%rd27, $str$7;
	cvta.global.u64 	%rd28, %rd27;
	st.local.u64 	[%rd14], %rd28;
	mov.u64 	%rd29, $str$6;
	cvta.global.u64 	%rd30, %rd29;
	{ // callseq 76, 0
	.param .b64 param0;
	st.param.b64 	[param0], %rd30;
	.param .b64 param1;
	st.param.b64 	[param1], %rd13;
	.param .b32 retval0;
	call.uni (retval0), 
	vprintf, 
	(
	param0, 
	param1
	);
	ld.param.b32 	%r236, [retval0];
	} // callseq 76
$L__BB0_2:
	ld.param.u32 	%r2384, [_Z30find_passwords_optimized_multiPKhS0_iPyiy_param_4];
	setp.lt.s32 	%p2, %r2384, 1;
	@%p2 bra 	$L__BB0_42;
	mov.u32 	%r239, %nctaid.x;
	mov.u32 	%r240, %ntid.x;
	mul.lo.s32 	%r1, %r240, %r239;
	mov.b32 	%r2386, 0;
	mov.u32 	%r242, %ctaid.x;
	mul.lo.s32 	%r244, %r242, %r240;
	cvt.u64.u32 	%rd32, %r244;
	mov.u32 	%r245, %tid.x;
	cvt.u64.u32 	%rd33, %r245;
	add.s64 	%rd34, %rd32, %rd33;
	mov.u64 	%rd36, charset;
	add.u64 	%rd43, %SP, 8;
$L__BB0_4:
	ld.param.u64 	%rd71, [_Z30find_passwords_optimized_multiPKhS0_iPyiy_param_5];
	mul.lo.s32 	%r241, %r1, %r2386;
	cvt.u64.u32 	%rd31, %r241;
	add.s64 	%rd35, %rd34, %rd71;
	add.s64 	%rd1, %rd35, %rd31;
	setp.gt.u64 	%p3, %rd1, 56800235583;
	@%p3 bra 	$L__BB0_42;
	ld.param.u32 	%r2382, [_Z30find_passwords_optimized_multiPKhS0_iPyiy_param_2];
	ld.param.u64 	%rd69, [_Z30find_passwords_optimized_multiPKhS0_iPyiy_param_0];
	setp.lt.s32 	%p4, %r2382, 1;
	shr.u64 	%rd37, %rd1, 1;
	mul.hi.u64 	%rd38, %rd37, -8925843906633654007;
	shr.u64 	%rd39, %rd38, 4;
	mul.lo.s64 	%rd40, %rd39, 62;
	sub.s64 	%rd41, %rd1, %rd40;
	add.s64 	%rd42, %rd36, %rd41;
	ld.const.u8 	%rs33, [%rd42];
	cvta.to.local.u64 	%rd44, %rd43;
	st.local.u8 	[%rd44], %rs33;
	cvt.u32.u64 	%r246, %rd39;
	shr.u32 	%r247, %r246, 1;
	mul.hi.u32 	%r248, %r247, -2078209981;
	shr.u32 	%r249, %r248, 4;
	mul.lo.s32 	%r250, %r249, 62;
	sub.s32 	%r251, %r246, %r250;
	cvt.u64.u32 	%rd45, %r251;
	add.s64 	%rd46, %rd36, %rd45;
	ld.const.u8 	%rs34, [%rd46];
	st.local.u8 	[%rd44+1], %rs34;
	mul.hi.u64 	%rd47, %rd1, 2457006494729263899;
	shr.u64 	%rd48, %rd47, 9;
	cvt.u32.u64 	%r252, %rd48;
	shr.u32 	%r253, %r252, 1;
	mul.hi.u32 	%r254, %r253, -2078209981;
	shr.u32 	%r255, %r254, 4;
	mul.lo.s32 	%r256, %r255, 62;
	sub.s32 	%r257, %r252, %r256;
	cvt.u64.u32 	%rd49, %r257;
	add.s64 	%rd50, %rd36, %rd49;
	ld.const.u8 	%rs35, [%rd50];
	st.local.u8 	[%rd44+2], %rs35;
	shr.u64 	%rd51, %rd1, 3;
	mul.hi.u64 	%rd52, %rd51, 2536264768752788541;
	shr.u64 	%rd53, %rd52, 12;
	cvt.u32.u64 	%r258, %rd53;
	shr.u32 	%r259, %r258, 1;
	mul.hi.u32 	%r260, %r259, -2078209981;
	shr.u32 	%r261, %r260, 4;
	mul.lo.s32 	%r262, %r261, 62;
	sub.s32 	%r263, %r258, %r262;
	cvt.u64.u32 	%rd54, %r263;
	add.s64 	%rd55, %rd36, %rd54;
	ld.const.u8 	%rs36, [%rd55];
	st.local.u8 	[%rd44+3], %rs36;
	mul.hi.u64 	%rd56, %rd1, 5236159522586402149;
	shr.u64 	%rd57, %rd56, 22;
	cvt.u16.u64 	%rs37, %rd57;
	shr.u16 	%rs38, %rs37, 1;
	mul.hi.u16 	%rs39, %rs38, 16913;
	shr.u16 	%rs40, %rs39, 3;
	mul.lo.s16 	%rs41, %rs40, 62;
	sub.s16 	%rs42, %rs37, %rs41;
	cvt.u64.u16 	%rd58, %rs42;
	add.s64 	%rd59, %rd36, %rd58;
	ld.const.u8 	%rs43, [%rd59];
	st.local.u8 	[%rd44+4], %rs43;
	mul.hi.u64 	%rd60, %rd1, 2702533947141368851;
	shr.u64 	%rd61, %rd60, 27;
	add.s64 	%rd62, %rd36, %rd61;
	ld.const.u8 	%rs44, [%rd62];
	st.local.u8 	[%rd44+5], %rs44;
	mov.b16 	%rs45, 0;
	st.local.u8 	[%rd44+6], %rs45;
	cvta.to.global.u64 	%rd2, %rd69;
	ld.global.u8 	%r264, [%rd2+1];
	ld.global.u8 	%rs46, [%rd2+2];
	ld.global.u8 	%r265, [%rd2+3];
	ld.global.u8 	%r266, [%rd2+5];
	ld.global.u8 	%r267, [%rd2+7];
	ld.global.u8 	%r268, [%rd2];
	shl.b32 	%r269, %r268, 24;
	shl.b32 	%r270, %r264, 16;
	or.b32  	%r271, %r270, %r269;
	mul.wide.u16 	%r272, %rs46, 256;
	or.b32  	%r273, %r271, %r272;
	or.b32  	%r274, %r273, %r265;
	ld.global.u8 	%r275, [%rd2+4];
	shl.b32 	%r276, %r275, 24;
	shl.b32 	%r277, %r266, 16;
	or.b32  	%r278, %r277, %r276;
	ld.global.u8 	%r279, [%rd2+6];
	shl.b32 	%r280, %r279, 24;
	shl.b32 	%r281, %r267, 16;
	or.b32  	%r282, %r281, %r280;
	shr.u32 	%r283, %r278, 7;
	shf.l.wrap.b32 	%r284, %r278, %r277, 14;
	xor.b32  	%r285, %r283, %r284;
	shr.u32 	%r286, %r278, 3;
	xor.b32  	%r287, %r285, %r286;
	add.s32 	%r288, %r287, %r274;
	shr.u32 	%r289, %r282, 7;
	shf.l.wrap.b32 	%r290, %r282, %r281, 14;
	xor.b32  	%r291, %r289, %r290;
	shr.u32 	%r292, %r282, 3;
	xor.b32  	%r293, %r291, %r292;
	add.s32 	%r294, %r293, %r278;
	add.s32 	%r295, %r294, 3538944;
	shf.l.wrap.b32 	%r296, %r288, %r288, 15;
	shf.l.wrap.b32 	%r297, %r288, %r288, 13;
	xor.b32  	%r298, %r296, %r297;
	shr.u32 	%r299, %r288, 10;
	xor.b32  	%r300, %r298, %r299;
	add.s32 	%r301, %r282, %r300;
	add.s32 	%r302, %r301, -29376482;
	shf.l.wrap.b32 	%r303, %r295, %r295, 15;
	shf.l.wrap.b32 	%r304, %r295, %r295, 13;
	xor.b32  	%r305, %r303, %r304;
	shr.u32 	%r306, %r295, 10;
	xor.b32  	%r307, %r305, %r306;
	add.s32 	%r308, %r307, 255;
	shf.l.wrap.b32 	%r309, %r302, %r302, 15;
	shf.l.wrap.b32 	%r310, %r302, %r302, 13;
	xor.b32  	%r311, %r309, %r310;
	shr.u32 	%r312, %r302, 10;
	xor.b32  	%r313, %r311, %r312;
	shf.l.wrap.b32 	%r314, %r308, %r308, 15;
	shf.l.wrap.b32 	%r315, %r308, %r308, 13;
	xor.b32  	%r316, %r314, %r315;
	shr.u32 	%r317, %r308, 10;
	xor.b32  	%r318, %r316, %r317;
	shf.l.wrap.b32 	%r319, %r313, %r313, 15;
	shf.l.wrap.b32 	%r320, %r313, %r313, 13;
	xor.b32  	%r321, %r319, %r320;
	shr.u32 	%r322, %r313, 10;
	xor.b32  	%r323, %r321, %r322;
	add.s32 	%r324, %r323, 112;
	shf.l.wrap.b32 	%r325, %r318, %r318, 15;
	shf.l.wrap.b32 	%r326, %r318, %r318, 13;
	xor.b32  	%r327, %r325, %r326;
	shr.u32 	%r328, %r318, 10;
	xor.b32  	%r329, %r327, %r328;
	add.s32 	%r330, %r288, %r329;
	shf.l.wrap.b32 	%r331, %r324, %r324, 15;
	shf.l.wrap.b32 	%r332, %r324, %r324, 13;
	xor.b32  	%r333, %r331, %r332;
	shr.u32 	%r334, %r324, 10;
	xor.b32  	%r335, %r333, %r334;
	add.s32 	%r336, %r295, %r335;
	shf.l.wrap.b32 	%r337, %r330, %r330, 15;
	shf.l.wrap.b32 	%r338, %r330, %r330, 13;
	xor.b32  	%r339, %r337, %r338;
	shr.u32 	%r340, %r330, 10;
	xor.b32  	%r341, %r339, %r340;
	add.s32 	%r342, %r302, %r341;
	shf.l.wrap.b32 	%r343, %r336, %r336, 15;
	shf.l.wrap.b32 	%r344, %r336, %r336, 13;
	xor.b32  	%r345, %r343, %r344;
	shr.u32 	%r346, %r336, 10;
	xor.b32  	%r347, %r345, %r346;
	add.s32 	%r348, %r308, %r347;
	shf.l.wrap.b32 	%r349, %r342, %r342, 15;
	shf.l.wrap.b32 	%r350, %r342, %r342, 13;
	xor.b32  	%r351, %r349, %r350;
	shr.u32 	%r352, %r342, 10;
	xor.b32  	%r353, %r351, %r352;
	add.s32 	%r354, %r313, %r353;
	shf.l.wrap.b32 	%r355, %r348, %r348, 15;
	shf.l.wrap.b32 	%r356, %r348, %r348, 13;
	xor.b32  	%r357, %r355, %r356;
	shr.u32 	%r358, %r348, 10;
	xor.b32  	%r359, %r357, %r358;
	add.s32 	%r360, %r318, %r359;
	shf.l.wrap.b32 	%r361, %r354, %r354, 15;
	shf.l.wrap.b32 	%r362, %r354, %r354, 13;
	xor.b32  	%r363, %r361, %r362;
	shr.u32 	%r364, %r354, 10;
	xor.b32  	%r365, %r363, %r364;
	add.s32 	%r366, %r324, %r365;
	shf.l.wrap.b32 	%r367, %r360, %r360, 15;
	shf.l.wrap.b32 	%r368, %r360, %r360, 13;
	xor.b32  	%r369, %r367, %r368;
	shr.u32 	%r370, %r360, 10;
	xor.b32  	%r371, %r369, %r370;
	add.s32 	%r372, %r330, %r371;
	add.s32 	%r373, %r372, -535035890;
	shf.l.wrap.b32 	%r374, %r288, %r288, 25;
	shf.l.wrap.b32 	%r375, %r288, %r288, 14;
	xor.b32  	%r376, %r374, %r375;
	shr.u32 	%r377, %r288, 3;
	xor.b32  	%r378, %r376, %r377;
	shf.l.wrap.b32 	%r379, %r366, %r366, 15;
	shf.l.wrap.b32 	%r380, %r366, %r366, 13;
	xor.b32  	%r381, %r379, %r380;
	shr.u32 	%r382, %r366, 10;
	xor.b32  	%r383, %r381, %r382;
	add.s32 	%r384, %r378, %r336;
	add.s32 	%r385, %r384, %r383;
	add.s32 	%r386, %r385, 112;
	shf.l.wrap.b32 	%r387, %r295, %r295, 25;
	shf.l.wrap.b32 	%r388, %r295, %r295, 14;
	xor.b32  	%r389, %r387, %r388;
	shr.u32 	%r390, %r295, 3;
	xor.b32  	%r391, %r389, %r390;
	shf.l.wrap.b32 	%r392, %r373, %r373, 15;
	shf.l.wrap.b32 	%r393, %r373, %r373, 13;
	xor.b32  	%r394, %r392, %r393;
	shr.u32 	%r395, %r373, 10;
	xor.b32  	%r396, %r394, %r395;
	add.s32 	%r397, %r391, %r288;
	add.s32 	%r398, %r397, %r342;
	add.s32 	%r399, %r398, %r396;
	shf.l.wrap.b32 	%r400, %r302, %r302, 25;
	shf.l.wrap.b32 	%r401, %r302, %r302, 14;
	xor.b32  	%r402, %r400, %r401;
	shr.u32 	%r403, %r302, 3;
	xor.b32  	%r404, %r402, %r403;
	shf.l.wrap.b32 	%r405, %r386, %r386, 15;
	shf.l.wrap.b32 	%r406, %r386, %r386, 13;
	xor.b32  	%r407, %r405, %r406;
	shr.u32 	%r408, %r386, 10;
	xor.b32  	%r409, %r407, %r408;
	add.s32 	%r410, %r404, %r295;
	add.s32 	%r411, %r410, %r348;
	add.s32 	%r412, %r411, %r409;
	shf.l.wrap.b32 	%r413, %r308, %r308, 25;
	shf.l.wrap.b32 	%r414, %r308, %r308, 14;
	xor.b32  	%r415, %r413, %r414;
	shr.u32 	%r416, %r308, 3;
	xor.b32  	%r417, %r415, %r416;
	shf.l.wrap.b32 	%r418, %r399, %r399, 15;
	shf.l.wrap.b32 	%r419, %r399, %r399, 13;
	xor.b32  	%r420, %r418, %r419;
	shr.u32 	%r421, %r399, 10;
	xor.b32  	%r422, %r420, %r421;
	add.s32 	%r423, %r417, %r302;
	add.s32 	%r424, %r423, %r354;
	add.s32 	%r425, %r424, %r422;
	shf.l.wrap.b32 	%r426, %r313, %r313, 25;
	shf.l.wrap.b32 	%r427, %r313, %r313, 14;
	xor.b32  	%r428, %r426, %r427;
	shr.u32 	%r429, %r313, 3;
	xor.b32  	%r430, %r428, %r429;
	shf.l.wrap.b32 	%r431, %r412, %r412, 15;
	shf.l.wrap.b32 	%r432, %r412, %r412, 13;
	xor.b32  	%r433, %r431, %r432;
	shr.u32 	%r434, %r412, 10;
	xor.b32  	%r435, %r433, %r434;
	add.s32 	%r436, %r430, %r308;
	add.s32 	%r437, %r436, %r360;
	add.s32 	%r438, %r437, %r435;
	shf.l.wrap.b32 	%r439, %r318, %r318, 25;
	shf.l.wrap.b32 	%r440, %r318, %r318, 14;
	xor.b32  	%r441, %r439, %r440;
	shr.u32 	%r442, %r318, 3;
	xor.b32  	%r443, %r441, %r442;
	shf.l.wrap.b32 	%r444, %r425, %r425, 15;
	shf.l.wrap.b32 	%r445, %r425, %r425, 13;
	xor.b32  	%r446, %r444, %r445;
	shr.u32 	%r447, %r425, 10;
	xor.b32  	%r448, %r446, %r447;
	add.s32 	%r449, %r443, %r313;
	add.s32 	%r450, %r449, %r366;
	add.s32 	%r451, %r450, %r448;
	shf.l.wrap.b32 	%r452, %r324, %r324, 25;
	shf.l.wrap.b32 	%r453, %r324, %r324, 14;
	xor.b32  	%r454, %r452, %r453;
	shr.u32 	%r455, %r324, 3;
	xor.b32  	%r456, %r454, %r455;
	shf.l.wrap.b32 	%r457, %r438, %r438, 15;
	shf.l.wrap.b32 	%r458, %r438, %r438, 13;
	xor.b32  	%r459, %r457, %r458;
	shr.u32 	%r460, %r438, 10;
	xor.b32  	%r461, %r459, %r460;
	add.s32 	%r462, %r456, %r318;
	add.s32 	%r463, %r462, %r373;
	add.s32 	%r464, %r463, %r461;
	shf.l.wrap.b32 	%r465, %r330, %r330, 25;
	shf.l.wrap.b32 	%r466, %r330, %r330, 14;
	xor.b32  	%r467, %r465, %r466;
	shr.u32 	%r468, %r330, 3;
	xor.b32  	%r469, %r467, %r468;
	shf.l.wrap.b32 	%r470, %r451, %r451, 15;
	shf.l.wrap.b32 	%r471, %r451, %r451, 13;
	xor.b32  	%r472, %r470, %r471;
	shr.u32 	%r473, %r451, 10;
	xor.b32  	%r474, %r472, %r473;
	add.s32 	%r475, %r469, %r324;
	add.s32 	%r476, %r475, %r386;
	add.s32 	%r477, %r476, %r474;
	shf.l.wrap.b32 	%r478, %r336, %r336, 25;
	shf.l.wrap.b32 	%r479, %r336, %r336, 14;
	xor.b32  	%r480, %r478, %r479;
	shr.u32 	%r481, %r336, 3;
	xor.b32  	%r482, %r480, %r481;
	shf.l.wrap.b32 	%r483, %r464, %r464, 15;
	shf.l.wrap.b32 	%r484, %r464, %r464, 13;
	xor.b32  	%r485, %r483, %r484;
	shr.u32 	%r486, %r464, 10;
	xor.b32  	%r487, %r485, %r486;
	add.s32 	%r488, %r482, %r330;
	add.s32 	%r489, %r488, %r399;
	add.s32 	%r490, %r489, %r487;
	shf.l.wrap.b32 	%r491, %r342, %r342, 25;
	shf.l.wrap.b32 	%r492, %r342, %r342, 14;
	xor.b32  	%r493, %r491, %r492;
	shr.u32 	%r494, %r342, 3;
	xor.b32  	%r495, %r493, %r494;
	shf.l.wrap.b32 	%r496, %r477, %r477, 15;
	shf.l.wrap.b32 	%r497, %r477, %r477, 13;
	xor.b32  	%r498, %r496, %r497;
	shr.u32 	%r499, %r477, 10;
	xor.b32  	%r500, %r498, %r499;
	add.s32 	%r501, %r495, %r336;
	add.s32 	%r502, %r501, %r412;
	add.s32 	%r503, %r502, %r500;
	shf.l.wrap.b32 	%r504, %r348, %r348, 25;
	shf.l.wrap.b32 	%r505, %r348, %r348, 14;
	xor.b32  	%r506, %r504, %r505;
	shr.u32 	%r507, %r348, 3;
	xor.b32  	%r508, %r506, %r507;
	shf.l.wrap.b32 	%r509, %r490, %r490, 15;
	shf.l.wrap.b32 	%r510, %r490, %r490, 13;
	xor.b32  	%r511, %r509, %r510;
	shr.u32 	%r512, %r490, 10;
	xor.b32  	%r513, %r511, %r512;
	add.s32 	%r514, %r508, %r342;
	add.s32 	%r515, %r514, %r425;
	add.s32 	%r516, %r515, %r513;
	shf.l.wrap.b32 	%r517, %r354, %r354, 25;
	shf.l.wrap.b32 	%r518, %r354, %r354, 14;
	xor.b32  	%r519, %r517, %r518;
	shr.u32 	%r520, %r354, 3;
	xor.b32  	%r521, %r519, %r520;
	shf.l.wrap.b32 	%r522, %r503, %r503, 15;
	shf.l.wrap.b32 	%r523, %r503, %r503, 13;
	xor.b32  	%r524, %r522, %r523;
	shr.u32 	%r525, %r503, 10;
	xor.b32  	%r526, %r524, %r525;
	add.s32 	%r527, %r521, %r348;
	add.s32 	%r528, %r527, %r438;
	add.s32 	%r529, %r528, %r526;
	shf.l.wrap.b32 	%r530, %r360, %r360, 25;
	shf.l.wrap.b32 	%r531, %r360, %r360, 14;
	xor.b32  	%r532, %r530, %r531;
	shr.u32 	%r533, %r360, 3;
	xor.b32  	%r534, %r532, %r533;
	shf.l.wrap.b32 	%r535, %r516, %r516, 15;
	shf.l.wrap.b32 	%r536, %r516, %r516, 13;
	xor.b32  	%r537, %r535, %r536;
	shr.u32 	%r538, %r516, 10;
	xor.b32  	%r539, %r537, %r538;
	add.s32 	%r540, %r534, %r354;
	add.s32 	%r541, %r540, %r451;
	add.s32 	%r542, %r541, %r539;
	shf.l.wrap.b32 	%r543, %r366, %r366, 25;
	shf.l.wrap.b32 	%r544, %r366, %r366, 14;
	xor.b32  	%r545, %r543, %r544;
	shr.u32 	%r546, %r366, 3;
	xor.b32  	%r547, %r545, %r546;
	shf.l.wrap.b32 	%r548, %r529, %r529, 15;
	shf.l.wrap.b32 	%r549, %r529, %r529, 13;
	xor.b32  	%r550, %r548, %r549;
	shr.u32 	%r551, %r529, 10;
	xor.b32  	%r552, %r550, %r551;
	add.s32 	%r553, %r547, %r360;
	add.s32 	%r554, %r553, %r464;
	add.s32 	%r555, %r554, %r552;
	shf.l.wrap.b32 	%r556, %r373, %r373, 25;
	shf.l.wrap.b32 	%r557, %r373, %r373, 14;
	xor.b32  	%r558, %r556, %r557;
	shr.u32 	%r559, %r373, 3;
	xor.b32  	%r560, %r558, %r559;
	shf.l.wrap.b32 	%r561, %r542, %r542, 15;
	shf.l.wrap.b32 	%r562, %r542, %r542, 13;
	xor.b32  	%r563, %r561, %r562;
	shr.u32 	%r564, %r542, 10;
	xor.b32  	%r565, %r563, %r564;
	add.s32 	%r566, %r560, %r366;
	add.s32 	%r567, %r566, %r477;
	add.s32 	%r568, %r567, %r565;
	shf.l.wrap.b32 	%r569, %r386, %r386, 25;
	shf.l.wrap.b32 	%r570, %r386, %r386, 14;
	xor.b32  	%r571, %r569, %r570;
	shr.u32 	%r572, %r386, 3;
	xor.b32  	%r573, %r571, %r572;
	shf.l.wrap.b32 	%r574, %r555, %r555, 15;
	shf.l.wrap.b32 	%r575, %r555, %r555, 13;
	xor.b32  	%r576, %r574, %r575;
	shr.u32 	%r577, %r555, 10;
	xor.b32  	%r578, %r576, %r577;
	add.s32 	%r579, %r573, %r373;
	add.s32 	%r580, %r579, %r490;
	add.s32 	%r581, %r580, %r578;
	shf.l.wrap.b32 	%r582, %r399, %r399, 25;
	shf.l.wrap.b32 	%r583, %r399, %r399, 14;
	xor.b32  	%r584, %r582, %r583;
	shr.u32 	%r585, %r399, 3;
	xor.b32  	%r586, %r584, %r585;
	shf.l.wrap.b32 	%r587, %r568, %r568, 15;
	shf.l.wrap.b32 	%r588, %r568, %r568, 13;
	xor.b32  	%r589, %r587, %r588;
	shr.u32 	%r590, %r568, 10;
	xor.b32  	%r591, %r589, %r590;
	add.s32 	%r592, %r586, %r386;
	add.s32 	%r593, %r592, %r503;
	add.s32 	%r594, %r593, %r591;
	shf.l.wrap.b32 	%r595, %r412, %r412, 25;
	shf.l.wrap.b32 	%r596, %r412, %r412, 14;
	xor.b32  	%r597, %r595, %r596;
	shr.u32 	%r598, %r412, 3;
	xor.b32  	%r599, %r597, %r598;
	shf.l.wrap.b32 	%r600, %r581, %r581, 15;
	shf.l.wrap.b32 	%r601, %r581, %r581, 13;
	xor.b32  	%r602, %r600, %r601;
	shr.u32 	%r603, %r581, 10;
	xor.b32  	%r604, %r602, %r603;
	add.s32 	%r605, %r599, %r399;
	add.s32 	%r606, %r605, %r516;
	add.s32 	%r607, %r606, %r604;
	shf.l.wrap.b32 	%r608, %r425, %r425, 25;
	shf.l.wrap.b32 	%r609, %r425, %r425, 14;
	xor.b32  	%r610, %r608, %r609;
	shr.u32 	%r611, %r425, 3;
	xor.b32  	%r612, %r610, %r611;
	shf.l.wrap.b32 	%r613, %r594, %r594, 15;
	shf.l.wrap.b32 	%r614, %r594, %r594, 13;
	xor.b32  	%r615, %r613, %r614;
	shr.u32 	%r616, %r594, 10;
	xor.b32  	%r617, %r615, %r616;
	add.s32 	%r618, %r612, %r412;
	add.s32 	%r619, %r618, %r529;
	add.s32 	%r620, %r619, %r617;
	shf.l.wrap.b32 	%r621, %r438, %r438, 25;
	shf.l.wrap.b32 	%r622, %r438, %r438, 14;
	xor.b32  	%r623, %r621, %r622;
	shr.u32 	%r624, %r438, 3;
	xor.b32  	%r625, %r623, %r624;
	shf.l.wrap.b32 	%r626, %r607, %r607, 15;
	shf.l.wrap.b32 	%r627, %r607, %r607, 13;
	xor.b32  	%r628, %r626, %r627;
	shr.u32 	%r629, %r607, 10;
	xor.b32  	%r630, %r628, %r629;
	add.s32 	%r631, %r625, %r425;
	add.s32 	%r632, %r631, %r542;
	add.s32 	%r633, %r632, %r630;
	shf.l.wrap.b32 	%r634, %r451, %r451, 25;
	shf.l.wrap.b32 	%r635, %r451, %r451, 14;
	xor.b32  	%r636, %r634, %r635;
	shr.u32 	%r637, %r451, 3;
	xor.b32  	%r638, %r636, %r637;
	shf.l.wrap.b32 	%r639, %r620, %r620, 15;
	shf.l.wrap.b32 	%r640, %r620, %r620, 13;
	xor.b32  	%r641, %r639, %r640;
	shr.u32 	%r642, %r620, 10;
	xor.b32  	%r643, %r641, %r642;
	add.s32 	%r644, %r638, %r438;
	add.s32 	%r645, %r644, %r555;
	add.s32 	%r646, %r645, %r643;
	shf.l.wrap.b32 	%r647, %r464, %r464, 25;
	shf.l.wrap.b32 	%r648, %r464, %r464, 14;
	xor.b32  	%r649, %r647, %r648;
	shr.u32 	%r650, %r464, 3;
	xor.b32  	%r651, %r649, %r650;
	shf.l.wrap.b32 	%r652, %r633, %r633, 15;
	shf.l.wrap.b32 	%r653, %r633, %r633, 13;
	xor.b32  	%r654, %r652, %r653;
	shr.u32 	%r655, %r633, 10;
	xor.b32  	%r656, %r654, %r655;
	add.s32 	%r657, %r651, %r451;
	add.s32 	%r658, %r657, %r568;
	add.s32 	%r659, %r658, %r656;
	shf.l.wrap.b32 	%r660, %r477, %r477, 25;
	shf.l.wrap.b32 	%r661, %r477, %r477, 14;
	xor.b32  	%r662, %r660, %r661;
	shr.u32 	%r663, %r477, 3;
	xor.b32  	%r664, %r662, %r663;
	shf.l.wrap.b32 	%r665, %r646, %r646, 15;
	shf.l.wrap.b32 	%r666, %r646, %r646, 13;
	xor.b32  	%r667, %r665, %r666;
	shr.u32 	%r668, %r646, 10;
	xor.b32  	%r669, %r667, %r668;
	add.s32 	%r670, %r664, %r464;
	add.s32 	%r671, %r670, %r581;
	add.s32 	%r672, %r671, %r669;
	shf.l.wrap.b32 	%r673, %r490, %r490, 25;
	shf.l.wrap.b32 	%r674, %r490, %r490, 14;
	xor.b32  	%r675, %r673, %r674;
	shr.u32 	%r676, %r490, 3;
	xor.b32  	%r677, %r675, %r676;
	shf.l.wrap.b32 	%r678, %r659, %r659, 15;
	shf.l.wrap.b32 	%r679, %r659, %r659, 13;
	xor.b32  	%r680, %r678, %r679;
	shr.u32 	%r681, %r659, 10;
	xor.b32  	%r682, %r680, %r681;
	add.s32 	%r683, %r677, %r477;
	add.s32 	%r684, %r683, %r594;
	add.s32 	%r685, %r684, %r682;
	shf.l.wrap.b32 	%r686, %r503, %r503, 25;
	shf.l.wrap.b32 	%r687, %r503, %r503, 14;
	xor.b32  	%r688, %r686, %r687;
	shr.u32 	%r689, %r503, 3;
	xor.b32  	%r690, %r688, %r689;
	shf.l.wrap.b32 	%r691, %r672, %r672, 15;
	shf.l.wrap.b32 	%r692, %r672, %r672, 13;
	xor.b32  	%r693, %r691, %r692;
	shr.u32 	%r694, %r672, 10;
	xor.b32  	%r695, %r693, %r694;
	add.s32 	%r696, %r690, %r490;
	add.s32 	%r697, %r696, %r607;
	add.s32 	%r698, %r697, %r695;
	shf.l.wrap.b32 	%r699, %r516, %r516, 25;
	shf.l.wrap.b32 	%r700, %r516, %r516, 14;
	xor.b32  	%r701, %r699, %r700;
	shr.u32 	%r702, %r516, 3;
	xor.b32  	%r703, %r701, %r702;
	shf.l.wrap.b32 	%r704, %r685, %r685, 15;
	shf.l.wrap.b32 	%r705, %r685, %r685, 13;
	xor.b32  	%r706, %r704, %r705;
	shr.u32 	%r707, %r685, 10;
	xor.b32  	%r708, %r706, %r707;
	add.s32 	%r709, %r703, %r503;
	add.s32 	%r710, %r709, %r620;
	add.s32 	%r711, %r710, %r708;
	shf.l.wrap.b32 	%r712, %r529, %r529, 25;
	shf.l.wrap.b32 	%r713, %r529, %r529, 14;
	xor.b32  	%r714, %r712, %r713;
	shr.u32 	%r715, %r529, 3;
	xor.b32  	%r716, %r714, %r715;
	shf.l.wrap.b32 	%r717, %r698, %r698, 15;
	shf.l.wrap.b32 	%r718, %r698, %r698, 13;
	xor.b32  	%r719, %r717, %r718;
	shr.u32 	%r720, %r698, 10;
	xor.b32  	%r721, %r719, %r720;
	add.s32 	%r722, %r716, %r516;
	add.s32 	%r723, %r722, %r633;
	add.s32 	%r724, %r723, %r721;
	shf.l.wrap.b32 	%r725, %r542, %r542, 25;
	shf.l.wrap.b32 	%r726, %r542, %r542, 14;
	xor.b32  	%r727, %r725, %r726;
	shr.u32 	%r728, %r542, 3;
	xor.b32  	%r729, %r727, %r728;
	shf.l.wrap.b32 	%r730, %r711, %r711, 15;
	shf.l.wrap.b32 	%r731, %r711, %r711, 13;
	xor.b32  	%r732, %r730, %r731;
	shr.u32 	%r733, %r711, 10;
	xor.b32  	%r734, %r732, %r733;
	add.s32 	%r735, %r729, %r529;
	add.s32 	%r736, %r735, %r646;
	add.s32 	%r737, %r736, %r734;
	shf.l.wrap.b32 	%r738, %r555, %r555, 25;
	shf.l.wrap.b32 	%r739, %r555, %r555, 14;
	xor.b32  	%r740, %r738, %r739;
	shr.u32 	%r741, %r555, 3;
	xor.b32  	%r742, %r740, %r741;
	shf.l.wrap.b32 	%r743, %r724, %r724, 15;
	shf.l.wrap.b32 	%r744, %r724, %r724, 13;
	xor.b32  	%r745, %r743, %r744;
	shr.u32 	%r746, %r724, 10;
	xor.b32  	%r747, %r745, %r746;
	add.s32 	%r748, %r742, %r542;
	add.s32 	%r749, %r748, %r659;
	add.s32 	%r750, %r749, %r747;
	shf.l.wrap.b32 	%r751, %r568, %r568, 25;
	shf.l.wrap.b32 	%r752, %r568, %r568, 14;
	xor.b32  	%r753, %r751, %r752;
	shr.u32 	%r754, %r568, 3;
	xor.b32  	%r755, %r753, %r754;
	shf.l.wrap.b32 	%r756, %r737, %r737, 15;
	shf.l.wrap.b32 	%r757, %r737, %r737, 13;
	xor.b32  	%r758, %r756, %r757;
	shr.u32 	%r759, %r737, 10;
	xor.b32  	%r760, %r758, %r759;
	add.s32 	%r761, %r755, %r555;
	add.s32 	%r762, %r761, %r672;
	add.s32 	%r763, %r762, %r760;
	shf.l.wrap.b32 	%r764, %r581, %r581, 25;
	shf.l.wrap.b32 	%r765, %r581, %r581, 14;
	xor.b32  	%r766, %r764, %r765;
	shr.u32 	%r767, %r581, 3;
	xor.b32  	%r768, %r766, %r767;
	shf.l.wrap.b32 	%r769, %r750, %r750, 15;
	shf.l.wrap.b32 	%r770, %r750, %r750, 13;
	xor.b32  	%r771, %r769, %r770;
	shr.u32 	%r772, %r750, 10;
	xor.b32  	%r773, %r771, %r772;
	add.s32 	%r774, %r768, %r568;
	add.s32 	%r775, %r774, %r685;
	add.s32 	%r776, %r775, %r773;
	shf.l.wrap.b32 	%r777, %r594, %r594, 25;
	shf.l.wrap.b32 	%r778, %r594, %r594, 14;
	xor.b32  	%r779, %r777, %r778;
	shr.u32 	%r780, %r594, 3;
	xor.b32  	%r781, %r779, %r780;
	shf.l.wrap.b32 	%r782, %r763, %r763, 15;
	shf.l.wrap.b32 	%r783, %r763, %r763, 13;
	xor.b32  	%r784, %r782, %r783;
	shr.u32 	%r785, %r763, 10;
	xor.b32  	%r786, %r784, %r785;
	add.s32 	%r787, %r781, %r581;
	add.s32 	%r788, %r787, %r698;
	add.s32 	%r789, %r788, %r786;
	shf.l.wrap.b32 	%r790, %r607, %r607, 25;
	shf.l.wrap.b32 	%r791, %r607, %r607, 14;
	xor.b32  	%r792, %r790, %r791;
	shr.u32 	%r793, %r607, 3;
	xor.b32  	%r794, %r792, %r793;
	shf.l.wrap.b32 	%r795, %r776, %r776, 15;
	shf.l.wrap.b32 	%r796, %r776, %r776, 13;
	xor.b32  	%r797, %r795, %r796;
	shr.u32 	%r798, %r776, 10;
	xor.b32  	%r799, %r797, %r798;
	add.s32 	%r800, %r794, %r594;
	add.s32 	%r801, %r800, %r711;
	add.s32 	%r802, %r801, %r799;
	add.s32 	%r803, %r274, -1731730782;
	add.s32 	%r804, %r274, -66549683;
	shf.l.wrap.b32 	%r805, %r803, %r803, 26;
	shf.l.wrap.b32 	%r806, %r803, %r803, 21;
	xor.b32  	%r807, %r805, %r806;
	shf.l.wrap.b32 	%r808, %r803, %r803, 7;
	xor.b32  	%r809, %r807, %r808;
	and.b32  	%r810, %r803, 1359893119;
	sub.s32 	%r811, 1731730781, %r274;
	and.b32  	%r812, %r811, -1694144372;
	or.b32  	%r813, %r810, %r812;
	add.s32 	%r814, %r813, %r809;
	add.s32 	%r815, %r814, %r278;
	shf.l.wrap.b32 	%r816, %r804, %r804, 30;
	shf.l.wrap.b32 	%r817, %r804, %r804, 19;
	xor.b32  	%r818, %r816, %r817;
	shf.l.wrap.b32 	%r819, %r804, %r804, 10;
	xor.b32  	%r820, %r818, %r819;
	and.b32  	%r821, %r804, -781301534;
	add.s32 	%r822, %r820, %r821;
	add.s32 	%r823, %r815, %r822;
	add.s32 	%r824, %r815, -852880978;
	add.s32 	%r825, %r823, -1162034111;
	shf.l.wrap.b32 	%r826, %r824, %r824, 26;
	shf.l.wrap.b32 	%r827, %r824, %r824, 21;
	xor.b32  	%r828, %r826, %r827;
	shf.l.wrap.b32 	%r829, %r824, %r824, 7;
	xor.b32  	%r830, %r828, %r829;
	and.b32  	%r831, %r824, %r803;
	sub.s32 	%r832, -1294602671, %r815;
	and.b32  	%r833, %r832, 1359893119;
	or.b32  	%r834, %r831, %r833;
	add.s32 	%r835, %r834, %r830;
	add.s32 	%r836, %r835, %r282;
	shf.l.wrap.b32 	%r837, %r825, %r825, 30;
	shf.l.wrap.b32 	%r838, %r825, %r825, 19;
	xor.b32  	%r839, %r837, %r838;
	shf.l.wrap.b32 	%r840, %r825, %r825, 10;
	xor.b32  	%r841, %r839, %r840;
	xor.b32  	%r842, %r804, 1779033703;
	and.b32  	%r843, %r825, %r842;
	and.b32  	%r844, %r804, 1779033703;
	xor.b32  	%r845, %r843, %r844;
	add.s32 	%r846, %r841, %r845;
	add.s32 	%r847, %r836, %r846;
	add.s32 	%r848, %r836, 204346080;
	add.s32 	%r849, %r847, 1355179099;
	shf.l.wrap.b32 	%r850, %r848, %r848, 26;
	shf.l.wrap.b32 	%r851, %r848, %r848, 21;
	xor.b32  	%r852, %r850, %r851;
	shf.l.wrap.b32 	%r853, %r848, %r848, 7;
	xor.b32  	%r854, %r852, %r853;
	and.b32  	%r855, %r848, %r824;
	sub.s32 	%r856, -204346081, %r836;
	and.b32  	%r857, %r803, %r856;
	or.b32  	%r858, %r855, %r857;
	add.s32 	%r859, %r858, %r854;
	shf.l.wrap.b32 	%r860, %r849, %r849, 30;
	shf.l.wrap.b32 	%r861, %r849, %r849, 19;
	xor.b32  	%r862, %r860, %r861;
	shf.l.wrap.b32 	%r863, %r849, %r849, 10;
	xor.b32  	%r864, %r862, %r863;
	xor.b32  	%r865, %r825, %r804;
	and.b32  	%r866, %r849, %r865;
	and.b32  	%r867, %r825, %r804;
	xor.b32  	%r868, %r866, %r867;
	add.s32 	%r869, %r864, %r868;
	add.s32 	%r870, %r859, %r869;
	add.s32 	%r871, %r859, -1529997942;
	add.s32 	%r872, %r870, 985935651;
	shf.l.wrap.b32 	%r873, %r871, %r871, 26;
	shf.l.wrap.b32 	%r874, %r871, %r871, 21;
	xor.b32  	%r875, %r873, %r874;
	shf.l.wrap.b32 	%r876, %r871, %r871, 7;
	xor.b32  	%r877, %r875, %r876;
	and.b32  	%r878, %r871, %r848;
	sub.s32 	%r879, 1529997941, %r859;
	and.b32  	%r880, %r824, %r879;
	or.b32  	%r881, %r878, %r880;
	add.s32 	%r882, %r881, %r803;
	add.s32 	%r883, %r882, %r877;
	add.s32 	%r884, %r883, 961987163;
	shf.l.wrap.b32 	%r885, %r872, %r872, 30;
	shf.l.wrap.b32 	%r886, %r872, %r872, 19;
	xor.b32  	%r887, %r885, %r886;
	shf.l.wrap.b32 	%r888, %r872, %r872, 10;
	xor.b32  	%r889, %r887, %r888;
	xor.b32  	%r890, %r849, %r825;
	and.b32  	%r891, %r872, %r890;
	and.b32  	%r892, %r849, %r825;
	xor.b32  	%r893, %r891, %r892;
	add.s32 	%r894, %r889, %r893;
	add.s32 	%r895, %r884, %r804;
	add.s32 	%r896, %r894, %r884;
	shf.l.wrap.b32 	%r897, %r895, %r895, 26;
	shf.l.wrap.b32 	%r898, %r895, %r895, 21;
	xor.b32  	%r899, %r897, %r898;
	shf.l.wrap.b32 	%r900, %r895, %r895, 7;
	xor.b32  	%r901, %r899, %r900;
	and.b32  	%r902, %r895, %r871;
	not.b32 	%r903, %r895;
	and.b32  	%r904, %r848, %r903;
	or.b32  	%r905, %r902, %r904;
	add.s32 	%r906, %r905, %r824;
	add.s32 	%r907, %r906, %r901;
	add.s32 	%r908, %r907, 1508970993;
	shf.l.wrap.b32 	%r909, %r896, %r896, 30;
	shf.l.wrap.b32 	%r910, %r896, %r896, 19;
	xor.b32  	%r911, %r909, %r910;
	shf.l.wrap.b32 	%r912, %r896, %r896, 10;
	xor.b32  	%r913, %r911, %r912;
	xor.b32  	%r914, %r872, %r849;
	and.b32  	%r915, %r896, %r914;
	and.b32  	%r916, %r872, %r849;
	xor.b32  	%r917, %r915, %r916;
	add.s32 	%r918, %r913, %r917;
	add.s32 	%r919, %r908, %r825;
	add.s32 	%r920, %r918, %r908;
	shf.l.wrap.b32 	%r921, %r919, %r919, 26;
	shf.l.wrap.b32 	%r922, %r919, %r919, 21;
	xor.b32  	%r923, %r921, %r922;
	shf.l.wrap.b32 	%r924, %r919, %r919, 7;
	xor.b32  	%r925, %r923, %r924;
	and.b32  	%r926, %r919, %r895;
	not.b32 	%r927, %r919;
	and.b32  	%r928, %r871, %r927;
	or.b32  	%r929, %r926, %r928;
	add.s32 	%r930, %r929, %r848;
	add.s32 	%r931, %r930, %r925;
	add.s32 	%r932, %r931, -1841331548;
	shf.l.wrap.b32 	%r933, %r920, %r920, 30;
	shf.l.wrap.b32 	%r934, %r920, %r920, 19;
	xor.b32  	%r935, %r933, %r934;
	shf.l.wrap.b32 	%r936, %r920, %r920, 10;
	xor.b32  	%r937, %r935, %r936;
	xor.b32  	%r938, %r896, %r872;
	and.b32  	%r939, %r920, %r938;
	and.b32  	%r940, %r896, %r872;
	xor.b32  	%r941, %r939, %r940;
	add.s32 	%r942, %r937, %r941;
	add.s32 	%r943, %r932, %r849;
	add.s32 	%r944, %r942, %r932;
	shf.l.wrap.b32 	%r945, %r943, %r943, 26;
	shf.l.wrap.b32 	%r946, %r943, %r943, 21;
	xor.b32  	%r947, %r945, %r946;
	shf.l.wrap.b32 	%r948, %r943, %r943, 7;
	xor.b32  	%r949, %r947, %r948;
	and.b32  	%r950, %r943, %r919;
	not.b32 	%r951, %r943;
	and.b32  	%r952, %r895, %r951;
	or.b32  	%r953, %r950, %r952;
	add.s32 	%r954, %r953, %r871;
	add.s32 	%r955, %r954, %r949;
	add.s32 	%r956, %r955, -1424204075;
	shf.l.wrap.b32 	%r957, %r944, %r944, 30;
	shf.l.wrap.b32 	%r958, %r944, %r944, 19;
	xor.b32  	%r959, %r957, %r958;
	shf.l.wrap.b32 	%r960, %r944, %r944, 10;
	xor.b32  	%r961, %r959, %r960;
	xor.b32  	%r962, %r920, %r896;
	and.b32  	%r963, %r944, %r962;
	and.b32  	%r964, %r920, %r896;
	xor.b32  	%r965, %r963, %r964;
	add.s32 	%r966, %r961, %r965;
	add.s32 	%r967, %r956, %r872;
	add.s32 	%r968, %r966, %r956;
	shf.l.wrap.b32 	%r969, %r967, %r967, 26;
	shf.l.wrap.b32 	%r970, %r967, %r967, 21;
	xor.b32  	%r971, %r969, %r970;
	shf.l.wrap.b32 	%r972, %r967, %r967, 7;
	xor.b32  	%r973, %r971, %r972;
	and.b32  	%r974, %r967, %r943;
	not.b32 	%r975, %r967;
	and.b32  	%r976, %r919, %r975;
	or.b32  	%r977, %r974, %r976;
	add.s32 	%r978, %r977, %r895;
	add.s32 	%r979, %r978, %r973;
	add.s32 	%r980, %r979, -670586216;
	shf.l.wrap.b32 	%r981, %r968, %r968, 30;
	shf.l.wrap.b32 	%r982, %r968, %r968, 19;
	xor.b32  	%r983, %r981, %r982;
	shf.l.wrap.b32 	%r984, %r968, %r968, 10;
	xor.b32  	%r985, %r983, %r984;
	xor.b32  	%r986, %r944, %r920;
	and.b32  	%r987, %r968, %r986;
	and.b32  	%r988, %r944, %r920;
	xor.b32  	%r989, %r987, %r988;
	add.s32 	%r990, %r985, %r989;
	add.s32 	%r991, %r980, %r896;
	add.s32 	%r992, %r990, %r980;
	shf.l.wrap.b32 	%r993, %r991, %r991, 26;
	shf.l.wrap.b32 	%r994, %r991, %r991, 21;
	xor.b32  	%r995, %r993, %r994;
	shf.l.wrap.b32 	%r996, %r991, %r991, 7;
	xor.b32  	%r997, %r995, %r996;
	and.b32  	%r998, %r991, %r967;
	not.b32 	%r999, %r991;
	and.b32  	%r1000, %r943, %r999;
	or.b32  	%r1001, %r998, %r1000;
	add.s32 	%r1002, %r1001, %r919;
	add.s32 	%r1003, %r1002, %r997;
	add.s32 	%r1004, %r1003, 310598401;
	shf.l.wrap.b32 	%r1005, %r992, %r992, 30;
	shf.l.wrap.b32 	%r1006, %r992, %r992, 19;
	xor.b32  	%r1007, %r1005, %r1006;
	shf.l.wrap.b32 	%r1008, %r992, %r992, 10;
	xor.b32  	%r1009, %r1007, %r1008;
	xor.b32  	%r1010, %r968, %r944;
	and.b32  	%r1011, %r992, %r1010;
	and.b32  	%r1012, %r968, %r944;
	xor.b32  	%r1013, %r1011, %r1012;
	add.s32 	%r1014, %r1009, %r1013;
	add.s32 	%r1015, %r1004, %r920;
	add.s32 	%r1016, %r1014, %r1004;
	shf.l.wrap.b32 	%r1017, %r1015, %r1015, 26;
	shf.l.wrap.b32 	%r1018, %r1015, %r1015, 21;
	xor.b32  	%r1019, %r1017, %r1018;
	shf.l.wrap.b32 	%r1020, %r1015, %r1015, 7;
	xor.b32  	%r1021, %r1019, %r1020;
	and.b32  	%r1022, %r1015, %r991;
	not.b32 	%r1023, %r1015;
	and.b32  	%r1024, %r967, %r1023;
	or.b32  	%r1025, %r1022, %r1024;
	add.s32 	%r1026, %r1025, %r943;
	add.s32 	%r1027, %r1026, %r1021;
	add.s32 	%r1028, %r1027, 607225278;
	shf.l.wrap.b32 	%r1029, %r1016, %r1016, 30;
	shf.l.wrap.b32 	%r1030, %r1016, %r1016, 19;
	xor.b32  	%r1031, %r1029, %r1030;
	shf.l.wrap.b32 	%r1032, %r1016, %r1016, 10;
	xor.b32  	%r1033, %r1031, %r1032;
	xor.b32  	%r1034, %r992, %r968;
	and.b32  	%r1035, %r1016, %r1034;
	and.b32  	%r1036, %r992, %r968;
	xor.b32  	%r1037, %r1035, %r1036;
	add.s32 	%r1038, %r1033, %r1037;
	add.s32 	%r1039, %r1028, %r944;
	add.s32 	%r1040, %r1038, %r1028;
	shf.l.wrap.b32 	%r1041, %r1039, %r1039, 26;
	shf.l.wrap.b32 	%r1042, %r1039, %r1039, 21;
	xor.b32  	%r1043, %r1041, %r1042;
	shf.l.wrap.b32 	%r1044, %r1039, %r1039, 7;
	xor.b32  	%r1045, %r1043, %r1044;
	and.b32  	%r1046, %r1039, %r1015;
	not.b32 	%r1047, %r1039;
	and.b32  	%r1048, %r991, %r1047;
	or.b32  	%r1049, %r1046, %r1048;
	add.s32 	%r1050, %r1049, %r967;
	add.s32 	%r1051, %r1050, %r1045;
	add.s32 	%r1052, %r1051, 1426881987;
	shf.l.wrap.b32 	%r1053, %r1040, %r1040, 30;
	shf.l.wrap.b32 	%r1054, %r1040, %r1040, 19;
	xor.b32  	%r1055, %r1053, %r1054;
	shf.l.wrap.b32 	%r1056, %r1040, %r1040, 10;
	xor.b32  	%r1057, %r1055, %r1056;
	xor.b32  	%r1058, %r1016, %r992;
	and.b32  	%r1059, %r1040, %r1058;
	and.b32  	%r1060, %r1016, %r992;
	xor.b32  	%r1061, %r1059, %r1060;
	add.s32 	%r1062, %r1057, %r1061;
	add.s32 	%r1063, %r1052, %r968;
	add.s32 	%r1064, %r1062, %r1052;
	shf.l.wrap.b32 	%r1065, %r1063, %r1063, 26;
	shf.l.wrap.b32 	%r1066, %r1063, %r1063, 21;
	xor.b32  	%r1067, %r1065, %r1066;
	shf.l.wrap.b32 	%r1068, %r1063, %r1063, 7;
	xor.b32  	%r1069, %r1067, %r1068;
	and.b32  	%r1070, %r1063, %r1039;
	not.b32 	%r1071, %r1063;
	and.b32  	%r1072, %r1015, %r1071;
	or.b32  	%r1073, %r1070, %r1072;
	add.s32 	%r1074, %r1073, %r991;
	add.s32 	%r1075, %r1074, %r1069;
	add.s32 	%r1076, %r1075, 1925078388;
	shf.l.wrap.b32 	%r1077, %r1064, %r1064, 30;
	shf.l.wrap.b32 	%r1078, %r1064, %r1064, 19;
	xor.b32  	%r1079, %r1077, %r1078;
	shf.l.wrap.b32 	%r1080, %r1064, %r1064, 10;
	xor.b32  	%r1081, %r1079, %r1080;
	xor.b32  	%r1082, %r1040, %r1016;
	and.b32  	%r1083, %r1064, %r1082;
	and.b32  	%r1084, %r1040, %r1016;
	xor.b32  	%r1085, %r1083, %r1084;
	add.s32 	%r1086, %r1081, %r1085;
	add.s32 	%r1087, %r1076, %r992;
	add.s32 	%r1088, %r1086, %r1076;
	shf.l.wrap.b32 	%r1089, %r1087, %r1087, 26;
	shf.l.wrap.b32 	%r1090, %r1087, %r1087, 21;
	xor.b32  	%r1091, %r1089, %r1090;
	shf.l.wrap.b32 	%r1092, %r1087, %r1087, 7;
	xor.b32  	%r1093, %r1091, %r1092;
	and.b32  	%r1094, %r1087, %r1063;
	not.b32 	%r1095, %r1087;
	and.b32  	%r1096, %r1039, %r1095;
	or.b32  	%r1097, %r1094, %r1096;
	add.s32 	%r1098, %r1097, %r1015;
	add.s32 	%r1099, %r1098, %r1093;
	add.s32 	%r1100, %r1099, -2132889090;
	shf.l.wrap.b32 	%r1101, %r1088, %r1088, 30;
	shf.l.wrap.b32 	%r1102, %r1088, %r1088, 19;
	xor.b32  	%r1103, %r1101, %r1102;
	shf.l.wrap.b32 	%r1104, %r1088, %r1088, 10;
	xor.b32  	%r1105, %r1103, %r1104;
	xor.b32  	%r1106, %r1064, %r1040;
	and.b32  	%r1107, %r1088, %r1106;
	and.b32  	%r1108, %r1064, %r1040;
	xor.b32  	%r1109, %r1107, %r1108;
	add.s32 	%r1110, %r1105, %r1109;
	add.s32 	%r1111, %r1100, %r1016;
	add.s32 	%r1112, %r1110, %r1100;
	shf.l.wrap.b32 	%r1113, %r1111, %r1111, 26;
	shf.l.wrap.b32 	%r1114, %r1111, %r1111, 21;
	xor.b32  	%r1115, %r1113, %r1114;
	shf.l.wrap.b32 	%r1116, %r1111, %r1111, 7;
	xor.b32  	%r1117, %r1115, %r1116;
	and.b32  	%r1118, %r1111, %r1087;
	not.b32 	%r1119, %r1111;
	and.b32  	%r1120, %r1063, %r1119;
	or.b32  	%r1121, %r1118, %r1120;
	add.s32 	%r1122, %r1121, %r1039;
	add.s32 	%r1123, %r1122, %r1117;
	add.s32 	%r1124, %r1123, -1680079193;
	shf.l.wrap.b32 	%r1125, %r1112, %r1112, 30;
	shf.l.wrap.b32 	%r1126, %r1112, %r1112, 19;
	xor.b32  	%r1127, %r1125, %r1126;
	shf.l.wrap.b32 	%r1128, %r1112, %r1112, 10;
	xor.b32  	%r1129, %r1127, %r1128;
	xor.b32  	%r1130, %r1088, %r1064;
	and.b32  	%r1131, %r1112, %r1130;
	and.b32  	%r1132, %r1088, %r1064;
	xor.b32  	%r1133, %r1131, %r1132;
	add.s32 	%r1134, %r1129, %r1133;
	add.s32 	%r1135, %r1124, %r1040;
	add.s32 	%r1136, %r1134, %r1124;
	shf.l.wrap.b32 	%r1137, %r1135, %r1135, 26;
	shf.l.wrap.b32 	%r1138, %r1135, %r1135, 21;
	xor.b32  	%r1139, %r1137, %r1138;
	shf.l.wrap.b32 	%r1140, %r1135, %r1135, 7;
	xor.b32  	%r1141, %r1139, %r1140;
	and.b32  	%r1142, %r1135, %r1111;
	not.b32 	%r1143, %r1135;
	and.b32  	%r1144, %r1087, %r1143;
	or.b32  	%r1145, %r1142, %r1144;
	add.s32 	%r1146, %r1145, %r1063;
	add.s32 	%r1147, %r1146, %r1141;
	add.s32 	%r1148, %r1147, -1046744604;
	shf.l.wrap.b32 	%r1149, %r1136, %r1136, 30;
	shf.l.wrap.b32 	%r1150, %r1136, %r1136, 19;
	xor.b32  	%r1151, %r1149, %r1150;
	shf.l.wrap.b32 	%r1152, %r1136, %r1136, 10;
	xor.b32  	%r1153, %r1151, %r1152;
	xor.b32  	%r1154, %r1112, %r1088;
	and.b32  	%r1155, %r1136, %r1154;
	and.b32  	%r1156, %r1112, %r1088;
	xor.b32  	%r1157, %r1155, %r1156;
	add.s32 	%r1158, %r1153, %r1157;
	add.s32 	%r1159, %r1148, %r1064;
	add.s32 	%r1160, %r1158, %r1148;
	shf.l.wrap.b32 	%r1161, %r1159, %r1159, 26;
	shf.l.wrap.b32 	%r1162, %r1159, %r1159, 21;
	xor.b32  	%r1163, %r1161, %r1162;
	shf.l.wrap.b32 	%r1164, %r1159, %r1159, 7;
	xor.b32  	%r1165, %r1163, %r1164;
	and.b32  	%r1166, %r1159, %r1135;
	not.b32 	%r1167, %r1159;
	and.b32  	%r1168, %r1111, %r1167;
	or.b32  	%r1169, %r1166, %r1168;
	add.s32 	%r1170, %r1169, %r1087;
	add.s32 	%r1171, %r1170, %r1165;
	add.s32 	%r1172, %r1171, %r288;
	add.s32 	%r1173, %r1172, -459576895;
	shf.l.wrap.b32 	%r1174, %r1160, %r1160, 30;
	shf.l.wrap.b32 	%r1175, %r1160, %r1160, 19;
	xor.b32  	%r1176, %r1174, %r1175;
	shf.l.wrap.b32 	%r1177, %r1160, %r1160, 10;
	xor.b32  	%r1178, %r1176, %r1177;
	xor.b32  	%r1179, %r1136, %r1112;
	and.b32  	%r1180, %r1160, %r1179;
	and.b32  	%r1181, %r1136, %r1112;
	xor.b32  	%r1182, %r1180, %r1181;
	add.s32 	%r1183, %r1178, %r1182;
	add.s32 	%r1184, %r1173, %r1088;
	add.s32 	%r1185, %r1183, %r1173;
	shf.l.wrap.b32 	%r1186, %r1184, %r1184, 26;
	shf.l.wrap.b32 	%r1187, %r1184, %r1184, 21;
	xor.b32  	%r1188, %r1186, %r1187;
	shf.l.wrap.b32 	%r1189, %r1184, %r1184, 7;
	xor.b32  	%r1190, %r1188, %r1189;
	and.b32  	%r1191, %r1184, %r1159;
	not.b32 	%r1192, %r1184;
	and.b32  	%r1193, %r1135, %r1192;
	or.b32  	%r1194, %r1191, %r1193;
	add.s32 	%r1195, %r1194, %r1111;
	add.s32 	%r1196, %r1195, %r1190;
	add.s32 	%r1197, %r1196, %r295;
	add.s32 	%r1198, %r1197, -272742522;
	shf.l.wrap.b32 	%r1199, %r1185, %r1185, 30;
	shf.l.wrap.b32 	%r1200, %r1185, %r1185, 19;
	xor.b32  	%r1201, %r1199, %r1200;
	shf.l.wrap.b32 	%r1202, %r1185, %r1185, 10;
	xor.b32  	%r1203, %r1201, %r1202;
	xor.b32  	%r1204, %r1160, %r1136;
	and.b32  	%r1205, %r1185, %r1204;
	and.b32  	%r1206, %r1160, %r1136;
	xor.b32  	%r1207, %r1205, %r1206;
	add.s32 	%r1208, %r1203, %r1207;
	add.s32 	%r1209, %r1198, %r1112;
	add.s32 	%r1210, %r1208, %r1198;
	shf.l.wrap.b32 	%r1211, %r1209, %r1209, 26;
	shf.l.wrap.b32 	%r1212, %r1209, %r1209, 21;
	xor.b32  	%r1213, %r1211, %r1212;
	shf.l.wrap.b32 	%r1214, %r1209, %r1209, 7;
	xor.b32  	%r1215, %r1213, %r1214;
	and.b32  	%r1216, %r1209, %r1184;
	not.b32 	%r1217, %r1209;
	and.b32  	%r1218, %r1159, %r1217;
	or.b32  	%r1219, %r1216, %r1218;
	add.s32 	%r1220, %r1219, %r1135;
	add.s32 	%r1221, %r1220, %r1215;
	add.s32 	%r1222, %r1221, %r302;
	add.s32 	%r1223, %r1222, 264347078;
	shf.l.wrap.b32 	%r1224, %r1210, %r1210, 30;
	shf.l.wrap.b32 	%r1225, %r1210, %r1210, 19;
	xor.b32  	%r1226, %r1224, %r1225;
	shf.l.wrap.b32 	%r1227, %r1210, %r1210, 10;
	xor.b32  	%r1228, %r1226, %r1227;
	xor.b32  	%r1229, %r1185, %r1160;
	and.b32  	%r1230, %r1210, %r1229;
	and.b32  	%r1231, %r1185, %r1160;
	xor.b32  	%r1232, %r1230, %r1231;
	add.s32 	%r1233, %r1228, %r1232;
	add.s32 	%r1234, %r1223, %r1136;
	add.s32 	%r1235, %r1233, %r1223;
	shf.l.wrap.b32 	%r1236, %r1234, %r1234, 26;
	shf.l.wrap.b32 	%r1237, %r1234, %r1234, 21;
	xor.b32  	%r1238, %r1236, %r1237;
	shf.l.wrap.b32 	%r1239, %r1234, %r1234, 7;
	xor.b32  	%r1240, %r1238, %r1239;
	and.b32  	%r1241, %r1234, %r1209;
	not.b32 	%r1242, %r1234;
	and.b32  	%r1243, %r1184, %r1242;
	or.b32  	%r1244, %r1241, %r1243;
	add.s32 	%r1245, %r1244, %r1159;
	add.s32 	%r1246, %r1245, %r1240;
	add.s32 	%r1247, %r1246, %r308;
	add.s32 	%r1248, %r1247, 604807628;
	shf.l.wrap.b32 	%r1249, %r1235, %r1235, 30;
	shf.l.wrap.b32 	%r1250, %r1235, %r1235, 19;
	xor.b32  	%r1251, %r1249, %r1250;
	shf.l.wrap.b32 	%r1252, %r1235, %r1235, 10;
	xor.b32  	%r1253, %r1251, %r1252;
	xor.b32  	%r1254, %r1210, %r1185;
	and.b32  	%r1255, %r1235, %r1254;
	and.b32  	%r1256, %r1210, %r1185;
	xor.b32  	%r1257, %r1255, %r1256;
	add.s32 	%r1258, %r1253, %r1257;
	add.s32 	%r1259, %r1248, %r1160;
	add.s32 	%r1260, %r1258, %r1248;
	shf.l.wrap.b32 	%r1261, %r1259, %r1259, 26;
	shf.l.wrap.b32 	%r1262, %r1259, %r1259, 21;
	xor.b32  	%r1263, %r1261, %r1262;
	shf.l.wrap.b32 	%r1264, %r1259, %r1259, 7;
	xor.b32  	%r1265, %r1263, %r1264;
	and.b32  	%r1266, %r1259, %r1234;
	not.b32 	%r1267, %r1259;
	and.b32  	%r1268, %r1209, %r1267;
	or.b32  	%r1269, %r1266, %r1268;
	add.s32 	%r1270, %r1269, %r1184;
	add.s32 	%r1271, %r1270, %r1265;
	add.s32 	%r1272, %r1271, %r313;
	add.s32 	%r1273, %r1272, 770255983;
	shf.l.wrap.b32 	%r1274, %r1260, %r1260, 30;
	shf.l.wrap.b32 	%r1275, %r1260, %r1260, 19;
	xor.b32  	%r1276, %r1274, %r1275;
	shf.l.wrap.b32 	%r1277, %r1260, %r1260, 10;
	xor.b32  	%r1278, %r1276, %r1277;
	xor.b32  	%r1279, %r1235, %r1210;
	and.b32  	%r1280, %r1260, %r1279;
	and.b32  	%r1281, %r1235, %r1210;
	xor.b32  	%r1282, %r1280, %r1281;
	add.s32 	%r1283, %r1278, %r1282;
	add.s32 	%r1284, %r1273, %r1185;
	add.s32 	%r1285, %r1283, %r1273;
	shf.l.wrap.b32 	%r1286, %r1284, %r1284, 26;
	shf.l.wrap.b32 	%r1287, %r1284, %r1284, 21;
	xor.b32  	%r1288, %r1286, %r1287;
	shf.l.wrap.b32 	%r1289, %r1284, %r1284, 7;
	xor.b32  	%r1290, %r1288, %r1289;
	and.b32  	%r1291, %r1284, %r1259;
	not.b32 	%r1292, %r1284;
	and.b32  	%r1293, %r1234, %r1292;
	or.b32  	%r1294, %r1291, %r1293;
	add.s32 	%r1295, %r1294, %r1209;
	add.s32 	%r1296, %r1295, %r1290;
	add.s32 	%r1297, %r1296, %r318;
	add.s32 	%r1298, %r1297, 1249150122;
	shf.l.wrap.b32 	%r1299, %r1285, %r1285, 30;
	shf.l.wrap.b32 	%r1300, %r1285, %r1285, 19;
	xor.b32  	%r1301, %r1299, %r1300;
	shf.l.wrap.b32 	%r1302, %r1285, %r1285, 10;
	xor.b32  	%r1303, %r1301, %r1302;
	xor.b32  	%r1304, %r1260, %r1235;
	and.b32  	%r1305, %r1285, %r1304;
	and.b32  	%r1306, %r1260, %r1235;
	xor.b32  	%r1307, %r1305, %r1306;
	add.s32 	%r1308, %r1303, %r1307;
	add.s32 	%r1309, %r1298, %r1210;
	add.s32 	%r1310, %r1308, %r1298;
	shf.l.wrap.b32 	%r1311, %r1309, %r1309, 26;
	shf.l.wrap.b32 	%r1312, %r1309, %r1309, 21;
	xor.b32  	%r1313, %r1311, %r1312;
	shf.l.wrap.b32 	%r1314, %r1309, %r1309, 7;
	xor.b32  	%r1315, %r1313, %r1314;
	and.b32  	%r1316, %r1309, %r1284;
	not.b32 	%r1317, %r1309;
	and.b32  	%r1318, %r1259, %r1317;
	or.b32  	%r1319, %r1316, %r1318;
	add.s32 	%r1320, %r1319, %r1234;
	add.s32 	%r1321, %r1320, %r1315;
	add.s32 	%r1322, %r1321, %r324;
	add.s32 	%r1323, %r1322, 1555081692;
	shf.l.wrap.b32 	%r1324, %r1310, %r1310, 30;
	shf.l.wrap.b32 	%r1325, %r1310, %r1310, 19;
	xor.b32  	%r1326, %r1324, %r1325;
	shf.l.wrap.b32 	%r1327, %r1310, %r1310, 10;
	xor.b32  	%r1328, %r1326, %r1327;
	xor.b32  	%r1329, %r1285, %r1260;
	and.b32  	%r1330, %r1310, %r1329;
	and.b32  	%r1331, %r1285, %r1260;
	xor.b32  	%r1332, %r1330, %r1331;
	add.s32 	%r1333, %r1328, %r1332;
	add.s32 	%r1334, %r1323, %r1235;
	add.s32 	%r1335, %r1333, %r1323;
	shf.l.wrap.b32 	%r1336, %r1334, %r1334, 26;
	shf.l.wrap.b32 	%r1337, %r1334, %r1334, 21;
	xor.b32  	%r1338, %r1336, %r1337;
	shf.l.wrap.b32 	%r1339, %r1334, %r1334, 7;
	xor.b32  	%r1340, %r1338, %r1339;
	and.b32  	%r1341, %r1334, %r1309;
	not.b32 	%r1342, %r1334;
	and.b32  	%r1343, %r1284, %r1342;
	or.b32  	%r1344, %r1341, %r1343;
	add.s32 	%r1345, %r1344, %r1259;
	add.s32 	%r1346, %r1345, %r1340;
	add.s32 	%r1347, %r1346, %r330;
	add.s32 	%r1348, %r1347, 1996064986;
	shf.l.wrap.b32 	%r1349, %r1335, %r1335, 30;
	shf.l.wrap.b32 	%r1350, %r1335, %r1335, 19;
	xor.b32  	%r1351, %r1349, %r1350;
	shf.l.wrap.b32 	%r1352, %r1335, %r1335, 10;
	xor.b32  	%r1353, %r1351, %r1352;
	xor.b32  	%r1354, %r1310, %r1285;
	and.b32  	%r1355, %r1335, %r1354;
	and.b32  	%r1356, %r1310, %r1285;
	xor.b32  	%r1357, %r1355, %r1356;
	add.s32 	%r1358, %r1353, %r1357;
	add.s32 	%r1359, %r1348, %r1260;
	add.s32 	%r1360, %r1358, %r1348;
	shf.l.wrap.b32 	%r1361, %r1359, %r1359, 26;
	shf.l.wrap.b32 	%r1362, %r1359, %r1359, 21;
	xor.b32  	%r1363, %r1361, %r1362;
	shf.l.wrap.b32 	%r1364, %r1359, %r1359, 7;
	xor.b32  	%r1365, %r1363, %r1364;
	and.b32  	%r1366, %r1359, %r1334;
	not.b32 	%r1367, %r1359;
	and.b32  	%r1368, %r1309, %r1367;
	or.b32  	%r1369, %r1366, %r1368;
	add.s32 	%r1370, %r1369, %r1284;
	add.s32 	%r1371, %r1370, %r1365;
	add.s32 	%r1372, %r1371, %r336;
	add.s32 	%r1373, %r1372, -1740746414;
	shf.l.wrap.b32 	%r1374, %r1360, %r1360, 30;
	shf.l.wrap.b32 	%r1375, %r1360, %r1360, 19;
	xor.b32  	%r1376, %r1374, %r1375;
	shf.l.wrap.b32 	%r1377, %r1360, %r1360, 10;
	xor.b32  	%r1378, %r1376, %r1377;
	xor.b32  	%r1379, %r1335, %r1310;
	and.b32  	%r1380, %r1360, %r1379;
	and.b32  	%r1381, %r1335, %r1310;
	xor.b32  	%r1382, %r1380, %r1381;
	add.s32 	%r1383, %r1378, %r1382;
	add.s32 	%r1384, %r1373, %r1285;
	add.s32 	%r1385, %r1383, %r1373;
	shf.l.wrap.b32 	%r1386, %r1384, %r1384, 26;
	shf.l.wrap.b32 	%r1387, %r1384, %r1384, 21;
	xor.b32  	%r1388, %r1386, %r1387;
	shf.l.wrap.b32 	%r1389, %r1384, %r1384, 7;
	xor.b32  	%r1390, %r1388, %r1389;
	and.b32  	%r1391, %r1384, %r1359;
	not.b32 	%r1392, %r1384;
	and.b32  	%r1393, %r1334, %r1392;
	or.b32  	%r1394, %r1391, %r1393;
	add.s32 	%r1395, %r1394, %r1309;
	add.s32 	%r1396, %r1395, %r1390;
	add.s32 	%r1397, %r1396, %r342;
	add.s32 	%r1398, %r1397, -1473132947;
	shf.l.wrap.b32 	%r1399, %r1385, %r1385, 30;
	shf.l.wrap.b32 	%r1400, %r1385, %r1385, 19;
	xor.b32  	%r1401, %r1399, %r1400;
	shf.l.wrap.b32 	%r1402, %r1385, %r1385, 10;
	xor.b32  	%r1403, %r1401, %r1402;
	xor.b32  	%r1404, %r1360, %r1335;
	and.b32  	%r1405, %r1385, %r1404;
	and.b32  	%r1406, %r1360, %r1335;
	xor.b32  	%r1407, %r1405, %r1406;
	add.s32 	%r1408, %r1403, %r1407;
	add.s32 	%r1409, %r1398, %r1310;
	add.s32 	%r1410, %r1408, %r1398;
	shf.l.wrap.b32 	%r1411, %r1409, %r1409, 26;
	shf.l.wrap.b32 	%r1412, %r1409, %r1409, 21;
	xor.b32  	%r1413, %r1411, %r1412;
	shf.l.wrap.b32 	%r1414, %r1409, %r1409, 7;
	xor.b32  	%r1415, %r1413, %r1414;
	and.b32  	%r1416, %r1409, %r1384;
	not.b32 	%r1417, %r1409;
	and.b32  	%r1418, %r1359, %r1417;
	or.b32  	%r1419, %r1416, %r1418;
	add.s32 	%r1420, %r1419, %r1334;
	add.s32 	%r1421, %r1420, %r1415;
	add.s32 	%r1422, %r1421, %r348;
	add.s32 	%r1423, %r1422, -1341970488;
	shf.l.wrap.b32 	%r1424, %r1410, %r1410, 30;
	shf.l.wrap.b32 	%r1425, %r1410, %r1410, 19;
	xor.b32  	%r1426, %r1424, %r1425;
	shf.l.wrap.b32 	%r1427, %r1410, %r1410, 10;
	xor.b32  	%r1428, %r1426, %r1427;
	xor.b32  	%r1429, %r1385, %r1360;
	and.b32  	%r1430, %r1410, %r1429;
	and.b32  	%r1431, %r1385, %r1360;
	xor.b32  	%r1432, %r1430, %r1431;
	add.s32 	%r1433, %r1428, %r1432;
	add.s32 	%r1434, %r1423, %r1335;
	add.s32 	%r1435, %r1433, %r1423;
	shf.l.wrap.b32 	%r1436, %r1434, %r1434, 26;
	shf.l.wrap.b32 	%r1437, %r1434, %r1434, 21;
	xor.b32  	%r1438, %r1436, %r1437;
	shf.l.wrap.b32 	%r1439, %r1434, %r1434, 7;
	xor.b32  	%r1440, %r1438, %r1439;
	and.b32  	%r1441, %r1434, %r1409;
	not.b32 	%r1442, %r1434;
	and.b32  	%r1443, %r1384, %r1442;
	or.b32  	%r1444, %r1441, %r1443;
	add.s32 	%r1445, %r1444, %r1359;
	add.s32 	%r1446, %r1445, %r1440;
	add.s32 	%r1447, %r1446, %r354;
	add.s32 	%r1448, %r1447, -1084653625;
	shf.l.wrap.b32 	%r1449, %r1435, %r1435, 30;
	shf.l.wrap.b32 	%r1450, %r1435, %r1435, 19;
	xor.b32  	%r1451, %r1449, %r1450;
	shf.l.wrap.b32 	%r1452, %r1435, %r1435, 10;
	xor.b32  	%r1453, %r1451, %r1452;
	xor.b32  	%r1454, %r1410, %r1385;
	and.b32  	%r1455, %r1435, %r1454;
	and.b32  	%r1456, %r1410, %r1385;
	xor.b32  	%r1457, %r1455, %r1456;
	add.s32 	%r1458, %r1453, %r1457;
	add.s32 	%r1459, %r1448, %r1360;
	add.s32 	%r1460, %r1458, %r1448;
	shf.l.wrap.b32 	%r1461, %r1459, %r1459, 26;
	shf.l.wrap.b32 	%r1462, %r1459, %r1459, 21;
	xor.b32  	%r1463, %r1461, %r1462;
	shf.l.wrap.b32 	%r1464, %r1459, %r1459, 7;
	xor.b32  	%r1465, %r1463, %r1464;
	and.b32  	%r1466, %r1459, %r1434;
	not.b32 	%r1467, %r1459;
	and.b32  	%r1468, %r1409, %r1467;
	or.b32  	%r1469, %r1466, %r1468;
	add.s32 	%r1470, %r1469, %r1384;
	add.s32 	%r1471, %r1470, %r1465;
	add.s32 	%r1472, %r1471, %r360;
	add.s32 	%r1473, %r1472, -958395405;
	shf.l.wrap.b32 	%r1474, %r1460, %r1460, 30;
	shf.l.wrap.b32 	%r1475, %r1460, %r1460, 19;
	xor.b32  	%r1476, %r1474, %r1475;
	shf.l.wrap.b32 	%r1477, %r1460, %r1460, 10;
	xor.b32  	%r1478, %r1476, %r1477;
	xor.b32  	%r1479, %r1435, %r1410;
	and.b32  	%r1480, %r1460, %r1479;
	and.b32  	%r1481, %r1435, %r1410;
	xor.b32  	%r1482, %r1480, %r1481;
	add.s32 	%r1483, %r1478, %r1482;
	add.s32 	%r1484, %r1473, %r1385;
	add.s32 	%r1485, %r1483, %r1473;
	shf.l.wrap.b32 	%r1486, %r1484, %r1484, 26;
	shf.l.wrap.b32 	%r1487, %r1484, %r1484, 21;
	xor.b32  	%r1488, %r1486, %r1487;
	shf.l.wrap.b32 	%r1489, %r1484, %r1484, 7;
	xor.b32  	%r1490, %r1488, %r1489;
	and.b32  	%r1491, %r1484, %r1459;
	not.b32 	%r1492, %r1484;
	and.b32  	%r1493, %r1434, %r1492;
	or.b32  	%r1494, %r1491, %r1493;
	add.s32 	%r1495, %r1494, %r1409;
	add.s32 	%r1496, %r1495, %r1490;
	add.s32 	%r1497, %r1496, %r366;
	add.s32 	%r1498, %r1497, -710438585;
	shf.l.wrap.b32 	%r1499, %r1485, %r1485, 30;
	shf.l.wrap.b32 	%r1500, %r1485, %r1485, 19;
	xor.b32  	%r1501, %r1499, %r1500;
	shf.l.wrap.b32 	%r1502, %r1485, %r1485, 10;
	xor.b32  	%r1503, %r1501, %r1502;
	xor.b32  	%r1504, %r1460, %r1435;
	and.b32  	%r1505, %r1485, %r1504;
	and.b32  	%r1506, %r1460, %r1435;
	xor.b32  	%r1507, %r1505, %r1506;
	add.s32 	%r1508, %r1503, %r1507;
	add.s32 	%r1509, %r1498, %r1410;
	add.s32 	%r1510, %r1508, %r1498;
	shf.l.wrap.b32 	%r1511, %r1509, %r1509, 26;
	shf.l.wrap.b32 	%r1512, %r1509, %r1509, 21;
	xor.b32  	%r1513, %r1511, %r1512;
	shf.l.wrap.b32 	%r1514, %r1509, %r1509, 7;
	xor.b32  	%r1515, %r1513, %r1514;
	and.b32  	%r1516, %r1509, %r1484;
	not.b32 	%r1517, %r1509;
	and.b32  	%r1518, %r1459, %r1517;
	or.b32  	%r1519, %r1516, %r1518;
	add.s32 	%r1520, %r1519, %r1434;
	add.s32 	%r1521, %r1520, %r1515;
	add.s32 	%r1522, %r1521, %r373;
	add.s32 	%r1523, %r1522, 113926993;
	shf.l.wrap.b32 	%r1524, %r1510, %r1510, 30;
	shf.l.wrap.b32 	%r1525, %r1510, %r1510, 19;
	xor.b32  	%r1526, %r1524, %r1525;
	shf.l.wrap.b32 	%r1527, %r1510, %r1510, 10;
	xor.b32  	%r1528, %r1526, %r1527;
	xor.b32  	%r1529, %r1485, %r1460;
	and.b32  	%r1530, %r1510, %r1529;
	and.b32  	%r1531, %r1485, %r1460;
	xor.b32  	%r1532, %r1530, %r1531;
	add.s32 	%r1533, %r1528, %r1532;
	add.s32 	%r1534, %r1523, %r1435;
	add.s32 	%r1535, %r1533, %r1523;
	shf.l.wrap.b32 	%r1536, %r1534, %r1534, 26;
	shf.l.wrap.b32 	%r1537, %r1534, %r1534, 21;
	xor.b32  	%r1538, %r1536, %r1537;
	shf.l.wrap.b32 	%r1539, %r1534, %r1534, 7;
	xor.b32  	%r1540, %r1538, %r1539;
	and.b32  	%r1541, %r1534, %r1509;
	not.b32 	%r1542, %r1534;
	and.b32  	%r1543, %r1484, %r1542;
	or.b32  	%r1544, %r1541, %r1543;
	add.s32 	%r1545, %r1544, %r1459;
	add.s32 	%r1546, %r1545, %r1540;
	add.s32 	%r1547, %r1546, %r386;
	add.s32 	%r1548, %r1547, 338241895;
	shf.l.wrap.b32 	%r1549, %r1535, %r1535, 30;
	shf.l.wrap.b32 	%r1550, %r1535, %r1535, 19;
	xor.b32  	%r1551, %r1549, %r1550;
	shf.l.wrap.b32 	%r1552, %r1535, %r1535, 10;
	xor.b32  	%r1553, %r1551, %r1552;
	xor.b32  	%r1554, %r1510, %r1485;
	and.b32  	%r1555, %r1535, %r1554;
	and.b32  	%r1556, %r1510, %r1485;
	xor.b32  	%r1557, %r1555, %r1556;
	add.s32 	%r1558, %r1553, %r1557;
	add.s32 	%r1559, %r1548, %r1460;
	add.s32 	%r1560, %r1558, %r1548;
	shf.l.wrap.b32 	%r1561, %r1559, %r1559, 26;
	shf.l.wrap.b32 	%r1562, %r1559, %r1559, 21;
	xor.b32  	%r1563, %r1561, %r1562;
	shf.l.wrap.b32 	%r1564, %r1559, %r1559, 7;
	xor.b32  	%r1565, %r1563, %r1564;
	and.b32  	%r1566, %r1559, %r1534;
	not.b32 	%r1567, %r1559;
	and.b32  	%r1568, %r1509, %r1567;
	or.b32  	%r1569, %r1566, %r1568;
	add.s32 	%r1570, %r1569, %r1484;
	add.s32 	%r1571, %r1570, %r1565;
	add.s32 	%r1572, %r1571, %r399;
	add.s32 	%r1573, %r1572, 666307205;
	shf.l.wrap.b32 	%r1574, %r1560, %r1560, 30;
	shf.l.wrap.b32 	%r1575, %r1560, %r1560, 19;
	xor.b32  	%r1576, %r1574, %r1575;
	shf.l.wrap.b32 	%r1577, %r1560, %r1560, 10;
	xor.b32  	%r1578, %r1576, %r1577;
	xor.b32  	%r1579, %r1535, %r1510;
	and.b32  	%r1580, %r1560, %r1579;
	and.b32  	%r1581, %r1535, %r1510;
	xor.b32  	%r1582, %r1580, %r1581;
	add.s32 	%r1583, %r1578, %r1582;
	add.s32 	%r1584, %r1573, %r1485;
	add.s32 	%r1585, %r1583, %r1573;
	shf.l.wrap.b32 	%r1586, %r1584, %r1584, 26;
	shf.l.wrap.b32 	%r1587, %r1584, %r1584, 21;
	xor.b32  	%r1588, %r1586, %r1587;
	shf.l.wrap.b32 	%r1589, %r1584, %r1584, 7;
	xor.b32  	%r1590, %r1588, %r1589;
	and.b32  	%r1591, %r1584, %r1559;
	not.b32 	%r1592, %r1584;
	and.b32  	%r1593, %r1534, %r1592;
	or.b32  	%r1594, %r1591, %r1593;
	add.s32 	%r1595, %r1594, %r1509;
	add.s32 	%r1596, %r1595, %r1590;
	add.s32 	%r1597, %r1596, %r412;
	add.s32 	%r1598, %r1597, 773529912;
	shf.l.wrap.b32 	%r1599, %r1585, %r1585, 30;
	shf.l.wrap.b32 	%r1600, %r1585, %r1585, 19;
	xor.b32  	%r1601, %r1599, %r1600;
	shf.l.wrap.b32 	%r1602, %r1585, %r1585, 10;
	xor.b32  	%r1603, %r1601, %r1602;
	xor.b32  	%r1604, %r1560, %r1535;
	and.b32  	%r1605, %r1585, %r1604;
	and.b32  	%r1606, %r1560, %r1535;
	xor.b32  	%r1607, %r1605, %r1606;
	add.s32 	%r1608, %r1603, %r1607;
	add.s32 	%r1609, %r1598, %r1510;
	add.s32 	%r1610, %r1608, %r1598;
	shf.l.wrap.b32 	%r1611, %r1609, %r1609, 26;
	shf.l.wrap.b32 	%r1612, %r1609, %r1609, 21;
	xor.b32  	%r1613, %r1611, %r1612;
	shf.l.wrap.b32 	%r1614, %r1609, %r1609, 7;
	xor.b32  	%r1615, %r1613, %r1614;
	and.b32  	%r1616, %r1609, %r1584;
	not.b32 	%r1617, %r1609;
	and.b32  	%r1618, %r1559, %r1617;
	or.b32  	%r1619, %r1616, %r1618;
	add.s32 	%r1620, %r1619, %r1534;
	add.s32 	%r1621, %r1620, %r1615;
	add.s32 	%r1622, %r1621, %r425;
	add.s32 	%r1623, %r1622, 1294757372;
	shf.l.wrap.b32 	%r1624, %r1610, %r1610, 30;
	shf.l.wrap.b32 	%r1625, %r1610, %r1610, 19;
	xor.b32  	%r1626, %r1624, %r1625;
	shf.l.wrap.b32 	%r1627, %r1610, %r1610, 10;
	xor.b32  	%r1628, %r1626, %r1627;
	xor.b32  	%r1629, %r1585, %r1560;
	and.b32  	%r1630, %r1610, %r1629;
	and.b32  	%r1631, %r1585, %r1560;
	xor.b32  	%r1632, %r1630, %r1631;
	add.s32 	%r1633, %r1628, %r1632;
	add.s32 	%r1634, %r1623, %r1535;
	add.s32 	%r1635, %r1633, %r1623;
	shf.l.wrap.b32 	%r1636, %r1634, %r1634, 26;
	shf.l.wrap.b32 	%r1637, %r1634, %r1634, 21;
	xor.b32  	%r1638, %r1636, %r1637;
	shf.l.wrap.b32 	%r1639, %r1634, %r1634, 7;
	xor.b32  	%r1640, %r1638, %r1639;
	and.b32  	%r1641, %r1634, %r1609;
	not.b32 	%r1642, %r1634;
	and.b32  	%r1643, %r1584, %r1642;
	or.b32  	%r1644, %r1641, %r1643;
	add.s32 	%r1645, %r1644, %r1559;
	add.s32 	%r1646, %r1645, %r1640;
	add.s32 	%r1647, %r1646, %r438;
	add.s32 	%r1648, %r1647, 1396182291;
	shf.l.wrap.b32 	%r1649, %r1635, %r1635, 30;
	shf.l.wrap.b32 	%r1650, %r1635, %r1635, 19;
	xor.b32  	%r1651, %r1649, %r1650;
	shf.l.wrap.b32 	%r1652, %r1635, %r1635, 10;
	xor.b32  	%r1653, %r1651, %r1652;
	xor.b32  	%r1654, %r1610, %r1585;
	and.b32  	%r1655, %r1635, %r1654;
	and.b32  	%r1656, %r1610, %r1585;
	xor.b32  	%r1657, %r1655, %r1656;
	add.s32 	%r1658, %r1653, %r1657;
	add.s32 	%r1659, %r1648, %r1560;
	add.s32 	%r1660, %r1658, %r1648;
	shf.l.wrap.b32 	%r1661, %r1659, %r1659, 26;
	shf.l.wrap.b32 	%r1662, %r1659, %r1659, 21;
	xor.b32  	%r1663, %r1661, %r1662;
	shf.l.wrap.b32 	%r1664, %r1659, %r1659, 7;
	xor.b32  	%r1665, %r1663, %r1664;
	and.b32  	%r1666, %r1659, %r1634;
	not.b32 	%r1667, %r1659;
	and.b32  	%r1668, %r1609, %r1667;
	or.b32  	%r1669, %r1666, %r1668;
	add.s32 	%r1670, %r1669, %r1584;
	add.s32 	%r1671, %r1670, %r1665;
	add.s32 	%r1672, %r1671, %r451;
	add.s32 	%r1673, %r1672, 1695183700;
	shf.l.wrap.b32 	%r1674, %r1660, %r1660, 30;
	shf.l.wrap.b32 	%r1675, %r1660, %r1660, 19;
	xor.b32  	%r1676, %r1674, %r1675;
	shf.l.wrap.b32 	%r1677, %r1660, %r1660, 10;
	xor.b32  	%r1678, %r1676, %r1677;
	xor.b32  	%r1679, %r1635, %r1610;
	and.b32  	%r1680, %r1660, %r1679;
	and.b32  	%r1681, %r1635, %r1610;
	xor.b32  	%r1682, %r1680, %r1681;
	add.s32 	%r1683, %r1678, %r1682;
	add.s32 	%r1684, %r1673, %r1585;
	add.s32 	%r1685, %r1683, %r1673;
	shf.l.wrap.b32 	%r1686, %r1684, %r1684, 26;
	shf.l.wrap.b32 	%r1687, %r1684, %r1684, 21;
	xor.b32  	%r1688, %r1686, %r1687;
	shf.l.wrap.b32 	%r1689, %r1684, %r1684, 7;
	xor.b32  	%r1690, %r1688, %r1689;
	and.b32  	%r1691, %r1684, %r1659;
	not.b32 	%r1692, %r1684;
	and.b32  	%r1693, %r1634, %r1692;
	or.b32  	%r1694, %r1691, %r1693;
	add.s32 	%r1695, %r1694, %r1609;
	add.s32 	%r1696, %r1695, %r1690;
	add.s32 	%r1697, %r1696, %r464;
	add.s32 	%r1698, %r1697, 1986661051;
	shf.l.wrap.b32 	%r1699, %r1685, %r1685, 30;
	shf.l.wrap.b32 	%r1700, %r1685, %r1685, 19;
	xor.b32  	%r1701, %r1699, %r1700;
	shf.l.wrap.b32 	%r1702, %r1685, %r1685, 10;
	xor.b32  	%r1703, %r1701, %r1702;
	xor.b32  	%r1704, %r1660, %r1635;
	and.b32  	%r1705, %r1685, %r1704;
	and.b32  	%r1706, %r1660, %r1635;
	xor.b32  	%r1707, %r1705, %r1706;
	add.s32 	%r1708, %r1703, %r1707;
	add.s32 	%r1709, %r1698, %r1610;
	add.s32 	%r1710, %r1708, %r1698;
	shf.l.wrap.b32 	%r1711, %r1709, %r1709, 26;
	shf.l.wrap.b32 	%r1712, %r1709, %r1709, 21;
	xor.b32  	%r1713, %r1711, %r1712;
	shf.l.wrap.b32 	%r1714, %r1709, %r1709, 7;
	xor.b32  	%r1715, %r1713, %r1714;
	and.b32  	%r1716, %r1709, %r1684;
	not.b32 	%r1717, %r1709;
	and.b32  	%r1718, %r1659, %r1717;
	or.b32  	%r1719, %r1716, %r1718;
	add.s32 	%r1720, %r1719, %r1634;
	add.s32 	%r1721, %r1720, %r1715;
	add.s32 	%r1722, %r1721, %r477;
	add.s32 	%r1723, %r1722, -2117940946;
	shf.l.wrap.b32 	%r1724, %r1710, %r1710, 30;
	shf.l.wrap.b32 	%r1725, %r1710, %r1710, 19;
	xor.b32  	%r1726, %r1724, %r1725;
	shf.l.wrap.b32 	%r1727, %r1710, %r1710, 10;
	xor.b32  	%r1728, %r1726, %r1727;
	xor.b32  	%r1729, %r1685, %r1660;
	and.b32  	%r1730, %r1710, %r1729;
	and.b32  	%r1731, %r1685, %r1660;
	xor.b32  	%r1732, %r1730, %r1731;
	add.s32 	%r1733, %r1728, %r1732;
	add.s32 	%r1734, %r1723, %r1635;
	add.s32 	%r1735, %r1733, %r1723;
	shf.l.wrap.b32 	%r1736, %r1734, %r1734, 26;
	shf.l.wrap.b32 	%r1737, %r1734, %r1734, 21;
	xor.b32  	%r1738, %r1736, %r1737;
	shf.l.wrap.b32 	%r1739, %r1734, %r1734, 7;
	xor.b32  	%r1740, %r1738, %r1739;
	and.b32  	%r1741, %r1734, %r1709;
	not.b32 	%r1742, %r1734;
	and.b32  	%r1743, %r1684, %r1742;
	or.b32  	%r1744, %r1741, %r1743;
	add.s32 	%r1745, %r1744, %r1659;
	add.s32 	%r1746, %r1745, %r1740;
	add.s32 	%r1747, %r1746, %r490;
	add.s32 	%r1748, %r1747, -1838011259;
	shf.l.wrap.b32 	%r1749, %r1735, %r1735, 30;
	shf.l.wrap.b32 	%r1750, %r1735, %r1735, 19;
	xor.b32  	%r1751, %r1749, %r1750;
	shf.l.wrap.b32 	%r1752, %r1735, %r1735, 10;
	xor.b32  	%r1753, %r1751, %r1752;
	xor.b32  	%r1754, %r1710, %r1685;
	and.b32  	%r1755, %r1735, %r1754;
	and.b32  	%r1756, %r1710, %r1685;
	xor.b32  	%r1757, %r1755, %r1756;
	add.s32 	%r1758, %r1753, %r1757;
	add.s32 	%r1759, %r1748, %r1660;
	add.s32 	%r1760, %r1758, %r1748;
	shf.l.wrap.b32 	%r1761, %r1759, %r1759, 26;
	shf.l.wrap.b32 	%r1762, %r1759, %r1759, 21;
	xor.b32  	%r1763, %r1761, %r1762;
	shf.l.wrap.b32 	%r1764, %r1759, %r1759, 7;
	xor.b32  	%r1765, %r1763, %r1764;
	and.b32  	%r1766, %r1759, %r1734;
	not.b32 	%r1767, %r1759;
	and.b32  	%r1768, %r1709, %r1767;
	or.b32  	%r1769, %r1766, %r1768;
	add.s32 	%r1770, %r1769, %r1684;
	add.s32 	%r1771, %r1770, %r1765;
	add.s32 	%r1772, %r1771, %r503;
	add.s32 	%r1773, %r1772, -1564481375;
	shf.l.wrap.b32 	%r1774, %r1760, %r1760, 30;
	shf.l.wrap.b32 	%r1775, %r1760, %r1760, 19;
	xor.b32  	%r1776, %r1774, %r1775;
	shf.l.wrap.b32 	%r1777, %r1760, %r1760, 10;
	xor.b32  	%r1778, %r1776, %r1777;
	xor.b32  	%r1779, %r1735, %r1710;
	and.b32  	%r1780, %r1760, %r1779;
	and.b32  	%r1781, %r1735, %r1710;
	xor.b32  	%r1782, %r1780, %r1781;
	add.s32 	%r1783, %r1778, %r1782;
	add.s32 	%r1784, %r1773, %r1685;
	add.s32 	%r1785, %r1783, %r1773;
	shf.l.wrap.b32 	%r1786, %r1784, %r1784, 26;
	shf.l.wrap.b32 	%r1787, %r1784, %r1784, 21;
	xor.b32  	%r1788, %r1786, %r1787;
	shf.l.wrap.b32 	%r1789, %r1784, %r1784, 7;
	xor.b32  	%r1790, %r1788, %r1789;
	and.b32  	%r1791, %r1784, %r1759;
	not.b32 	%r1792, %r1784;
	and.b32  	%r1793, %r1734, %r1792;
	or.b32  	%r1794, %r1791, %r1793;
	add.s32 	%r1795, %r1794, %r1709;
	add.s32 	%r1796, %r1795, %r1790;
	add.s32 	%r1797, %r1796, %r516;
	add.s32 	%r1798, %r1797, -1474664885;
	shf.l.wrap.b32 	%r1799, %r1785, %r1785, 30;
	shf.l.wrap.b32 	%r1800, %r1785, %r1785, 19;
	xor.b32  	%r1801, %r1799, %r1800;
	shf.l.wrap.b32 	%r1802, %r1785, %r1785, 10;
	xor.b32  	%r1803, %r1801, %r1802;
	xor.b32  	%r1804, %r1760, %r1735;
	and.b32  	%r1805, %r1785, %r1804;
	and.b32  	%r1806, %r1760, %r1735;
	xor.b32  	%r1807, %r1805, %r1806;
	add.s32 	%r1808, %r1803, %r1807;
	add.s32 	%r1809, %r1798, %r1710;
	add.s32 	%r1810, %r1808, %r1798;
	shf.l.wrap.b32 	%r1811, %r1809, %r1809, 26;
	shf.l.wrap.b32 	%r1812, %r1809, %r1809, 21;
	xor.b32  	%r1813, %r1811, %r1812;
	shf.l.wrap.b32 	%r1814, %r1809, %r1809, 7;
	xor.b32  	%r1815, %r1813, %r1814;
	and.b32  	%r1816, %r1809, %r1784;
	not.b32 	%r1817, %r1809;
	and.b32  	%r1818, %r1759, %r1817;
	or.b32  	%r1819, %r1816, %r1818;
	add.s32 	%r1820, %r1819, %r1734;
	add.s32 	%r1821, %r1820, %r1815;
	add.s32 	%r1822, %r1821, %r529;
	add.s32 	%r1823, %r1822, -1035236496;
	shf.l.wrap.b32 	%r1824, %r1810, %r1810, 30;
	shf.l.wrap.b32 	%r1825, %r1810, %r1810, 19;
	xor.b32  	%r1826, %r1824, %r1825;
	shf.l.wrap.b32 	%r1827, %r1810, %r1810, 10;
	xor.b32  	%r1828, %r1826, %r1827;
	xor.b32  	%r1829, %r1785, %r1760;
	and.b32  	%r1830, %r1810, %r1829;
	and.b32  	%r1831, %r1785, %r1760;
	xor.b32  	%r1832, %r1830, %r1831;
	add.s32 	%r1833, %r1828, %r1832;
	add.s32 	%r1834, %r1823, %r1735;
	add.s32 	%r1835, %r1833, %r1823;
	shf.l.wrap.b32 	%r1836, %r1834, %r1834, 26;
	shf.l.wrap.b32 	%r1837, %r1834, %r1834, 21;
	xor.b32  	%r1838, %r1836, %r1837;
	shf.l.wrap.b32 	%r1839, %r1834, %r1834, 7;
	xor.b32  	%r1840, %r1838, %r1839;
	and.b32  	%r1841, %r1834, %r1809;
	not.b32 	%r1842, %r1834;
	and.b32  	%r1843, %r1784, %r1842;
	or.b32  	%r1844, %r1841, %r1843;
	add.s32 	%r1845, %r1844, %r1759;
	add.s32 	%r1846, %r1845, %r1840;
	add.s32 	%r1847, %r1846, %r542;
	add.s32 	%r1848, %r1847, -949202525;
	shf.l.wrap.b32 	%r1849, %r1835, %r1835, 30;
	shf.l.wrap.b32 	%r1850, %r1835, %r1835, 19;
	xor.b32  	%r1851, %r1849, %r1850;
	shf.l.wrap.b32 	%r1852, %r1835, %r1835, 10;
	xor.b32  	%r1853, %r1851, %r1852;
	xor.b32  	%r1854, %r1810, %r1785;
	and.b32  	%r1855, %r1835, %r1854;
	and.b32  	%r1856, %r1810, %r1785;
	xor.b32  	%r1857, %r1855, %r1856;
	add.s32 	%r1858, %r1853, %r1857;
	add.s32 	%r1859, %r1848, %r1760;
	add.s32 	%r1860, %r1858, %r1848;
	shf.l.wrap.b32 	%r1861, %r1859, %r1859, 26;
	shf.l.wrap.b32 	%r1862, %r1859, %r1859, 21;
	xor.b32  	%r1863, %r1861, %r1862;
	shf.l.wrap.b32 	%r1864, %r1859, %r1859, 7;
	xor.b32  	%r1865, %r1863, %r1864;
	and.b32  	%r1866, %r1859, %r1834;
	not.b32 	%r1867, %r1859;
	and.b32  	%r1868, %r1809, %r1867;
	or.b32  	%r1869, %r1866, %r1868;
	add.s32 	%r1870, %r1869, %r1784;
	add.s32 	%r1871, %r1870, %r1865;
	add.s32 	%r1872, %r1871, %r555;
	add.s32 	%r1873, %r1872, -778901479;
	shf.l.wrap.b32 	%r1874, %r1860, %r1860, 30;
	shf.l.wrap.b32 	%r1875, %r1860, %r1860, 19;
	xor.b32  	%r1876, %r1874, %r1875;
	shf.l.wrap.b32 	%r1877, %r1860, %r1860, 10;
	xor.b32  	%r1878, %r1876, %r1877;
	xor.b32  	%r1879, %r1835, %r1810;
	and.b32  	%r1880, %r1860, %r1879;
	and.b32  	%r1881, %r1835, %r1810;
	xor.b32  	%r1882, %r1880, %r1881;
	add.s32 	%r1883, %r1878, %r1882;
	add.s32 	%r1884, %r1873, %r1785;
	add.s32 	%r1885, %r1883, %r1873;
	shf.l.wrap.b32 	%r1886, %r1884, %r1884, 26;
	shf.l.wrap.b32 	%r1887, %r1884, %r1884, 21;
	xor.b32  	%r1888, %r1886, %r1887;
	shf.l.wrap.b32 	%r1889, %r1884, %r1884, 7;
	xor.b32  	%r1890, %r1888, %r1889;
	and.b32  	%r1891, %r1884, %r1859;
	not.b32 	%r1892, %r1884;
	and.b32  	%r1893, %r1834, %r1892;
	or.b32  	%r1894, %r1891, %r1893;
	add.s32 	%r1895, %r1894, %r1809;
	add.s32 	%r1896, %r1895, %r1890;
	add.s32 	%r1897, %r1896, %r568;
	add.s32 	%r1898, %r1897, -694614492;
	shf.l.wrap.b32 	%r1899, %r1885, %r1885, 30;
	shf.l.wrap.b32 	%r1900, %r1885, %r1885, 19;
	xor.b32  	%r1901, %r1899, %r1900;
	shf.l.wrap.b32 	%r1902, %r1885, %r1885, 10;
	xor.b32  	%r1903, %r1901, %r1902;
	xor.b32  	%r1904, %r1860, %r1835;
	and.b32  	%r1905, %r1885, %r1904;
	and.b32  	%r1906, %r1860, %r1835;
	xor.b32  	%r1907, %r1905, %r1906;
	add.s32 	%r1908, %r1903, %r1907;
	add.s32 	%r1909, %r1898, %r1810;
	add.s32 	%r1910, %r1908, %r1898;
	shf.l.wrap.b32 	%r1911, %r1909, %r1909, 26;
	shf.l.wrap.b32 	%r1912, %r1909, %r1909, 21;
	xor.b32  	%r1913, %r1911, %r1912;
	shf.l.wrap.b32 	%r1914, %r1909, %r1909, 7;
	xor.b32  	%r1915, %r1913, %r1914;
	and.b32  	%r1916, %r1909, %r1884;
	not.b32 	%r1917, %r1909;
	and.b32  	%r1918, %r1859, %r1917;
	or.b32  	%r1919, %r1916, %r1918;
	add.s32 	%r1920, %r1919, %r1834;
	add.s32 	%r1921, %r1920, %r1915;
	add.s32 	%r1922, %r1921, %r581;
	add.s32 	%r1923, %r1922, -200395387;
	shf.l.wrap.b32 	%r1924, %r1910, %r1910, 30;
	shf.l.wrap.b32 	%r1925, %r1910, %r1910, 19;
	xor.b32  	%r1926, %r1924, %r1925;
	shf.l.wrap.b32 	%r1927, %r1910, %r1910, 10;
	xor.b32  	%r1928, %r1926, %r1927;
	xor.b32  	%r1929, %r1885, %r1860;
	and.b32  	%r1930, %r1910, %r1929;
	and.b32  	%r1931, %r1885, %r1860;
	xor.b32  	%r1932, %r1930, %r1931;
	add.s32 	%r1933, %r1928, %r1932;
	add.s32 	%r1934, %r1923, %r1835;
	add.s32 	%r1935, %r1933, %r1923;
	shf.l.wrap.b32 	%r1936, %r1934, %r1934, 26;
	shf.l.wrap.b32 	%r1937, %r1934, %r1934, 21;
	xor.b32  	%r1938, %r1936, %r1937;
	shf.l.wrap.b32 	%r1939, %r1934, %r1934, 7;
	xor.b32  	%r1940, %r1938, %r1939;
	and.b32  	%r1941, %r1934, %r1909;
	not.b32 	%r1942, %r1934;
	and.b32  	%r1943, %r1884, %r1942;
	or.b32  	%r1944, %r1941, %r1943;
	add.s32 	%r1945, %r1944, %r1859;
	add.s32 	%r1946, %r1945, %r1940;
	add.s32 	%r1947, %r1946, %r594;
	add.s32 	%r1948, %r1947, 275423344;
	shf.l.wrap.b32 	%r1949, %r1935, %r1935, 30;
	shf.l.wrap.b32 	%r1950, %r1935, %r1935, 19;
	xor.b32  	%r1951, %r1949, %r1950;
	shf.l.wrap.b32 	%r1952, %r1935, %r1935, 10;
	xor.b32  	%r1953, %r1951, %r1952;
	xor.b32  	%r1954, %r1910, %r1885;
	and.b32  	%r1955, %r1935, %r1954;
	and.b32  	%r1956, %r1910, %r1885;
	xor.b32  	%r1957, %r1955, %r1956;
	add.s32 	%r1958, %r1953, %r1957;
	add.s32 	%r1959, %r1948, %r1860;
	add.s32 	%r1960, %r1958, %r1948;
	shf.l.wrap.b32 	%r1961, %r1959, %r1959, 26;
	shf.l.wrap.b32 	%r1962, %r1959, %r1959, 21;
	xor.b32  	%r1963, %r1961, %r1962;
	shf.l.wrap.b32 	%r1964, %r1959, %r1959, 7;
	xor.b32  	%r1965, %r1963, %r1964;
	and.b32  	%r1966, %r1959, %r1934;
	not.b32 	%r1967, %r1959;
	and.b32  	%r1968, %r1909, %r1967;
	or.b32  	%r1969, %r1966, %r1968;
	add.s32 	%r1970, %r1969, %r1884;
	add.s32 	%r1971, %r1970, %r1965;
	add.s32 	%r1972, %r1971, %r607;
	add.s32 	%r1973, %r1972, 430227734;
	shf.l.wrap.b32 	%r1974, %r1960, %r1960, 30;
	shf.l.wrap.b32 	%r1975, %r1960, %r1960, 19;
	xor.b32  	%r1976, %r1974, %r1975;
	shf.l.wrap.b32 	%r1977, %r1960, %r1960, 10;
	xor.b32  	%r1978, %r1976, %r1977;
	xor.b32  	%r1979, %r1935, %r1910;
	and.b32  	%r1980, %r1960, %r1979;
	and.b32  	%r1981, %r1935, %r1910;
	xor.b32  	%r1982, %r1980, %r1981;
	add.s32 	%r1983, %r1978, %r1982;
	add.s32 	%r1984, %r1973, %r1885;
	add.s32 	%r1985, %r1983, %r1973;
	shf.l.wrap.b32 	%r1986, %r1984, %r1984, 26;
	shf.l.wrap.b32 	%r1987, %r1984, %r1984, 21;
	xor.b32  	%r1988, %r1986, %r1987;
	shf.l.wrap.b32 	%r1989, %r1984, %r1984, 7;
	xor.b32  	%r1990, %r1988, %r1989;
	and.b32  	%r1991, %r1984, %r1959;
	not.b32 	%r1992, %r1984;
	and.b32  	%r1993, %r1934, %r1992;
	or.b32  	%r1994, %r1991, %r1993;
	add.s32 	%r1995, %r1994, %r1909;
	add.s32 	%r1996, %r1995, %r1990;
	add.s32 	%r1997, %r1996, %r620;
	add.s32 	%r1998, %r1997, 506948616;
	shf.l.wrap.b32 	%r1999, %r1985, %r1985, 30;
	shf.l.wrap.b32 	%r2000, %r1985, %r1985, 19;
	xor.b32  	%r2001, %r1999, %r2000;
	shf.l.wrap.b32 	%r2002, %r1985, %r1985, 10;
	xor.b32  	%r2003, %r2001, %r2002;
	xor.b32  	%r2004, %r1960, %r1935;
	and.b32  	%r2005, %r1985, %r2004;
	and.b32  	%r2006, %r1960, %r1935;
	xor.b32  	%r2007, %r2005, %r2006;
	add.s32 	%r2008, %r2003, %r2007;
	add.s32 	%r2009, %r1998, %r1910;
	add.s32 	%r2010, %r2008, %r1998;
	shf.l.wrap.b32 	%r2011, %r2009, %r2009, 26;
	shf.l.wrap.b32 	%r2012, %r2009, %r2009, 21;
	xor.b32  	%r2013, %r2011, %r2012;
	shf.l.wrap.b32 	%r2014, %r2009, %r2009, 7;
	xor.b32  	%r2015, %r2013, %r2014;
	and.b32  	%r2016, %r2009, %r1984;
	not.b32 	%r2017, %r2009;
	and.b32  	%r2018, %r1959, %r2017;
	or.b32  	%r2019, %r2016, %r2018;
	add.s32 	%r2020, %r2019, %r1934;
	add.s32 	%r2021, %r2020, %r2015;
	add.s32 	%r2022, %r2021, %r633;
	add.s32 	%r2023, %r2022, 659060556;
	shf.l.wrap.b32 	%r2024, %r2010, %r2010, 30;
	shf.l.wrap.b32 	%r2025, %r2010, %r2010, 19;
	xor.b32  	%r2026, %r2024, %r2025;
	shf.l.wrap.b32 	%r2027, %r2010, %r2010, 10;
	xor.b32  	%r2028, %r2026, %r2027;
	xor.b32  	%r2029, %r1985, %r1960;
	and.b32  	%r2030, %r2010, %r2029;
	and.b32  	%r2031, %r1985, %r1960;
	xor.b32  	%r2032, %r2030, %r2031;
	add.s32 	%r2033, %r2028, %r2032;
	add.s32 	%r2034, %r2023, %r1935;
	add.s32 	%r2035, %r2033, %r2023;
	shf.l.wrap.b32 	%r2036, %r2034, %r2034, 26;
	shf.l.wrap.b32 	%r2037, %r2034, %r2034, 21;
	xor.b32  	%r2038, %r2036, %r2037;
	shf.l.wrap.b32 	%r2039, %r2034, %r2034, 7;
	xor.b32  	%r2040, %r2038, %r2039;
	and.b32  	%r2041, %r2034, %r2009;
	not.b32 	%r2042, %r2034;
	and.b32  	%r2043, %r1984, %r2042;
	or.b32  	%r2044, %r2041, %r2043;
	add.s32 	%r2045, %r2044, %r1959;
	add.s32 	%r2046, %r2045, %r2040;
	add.s32 	%r2047, %r2046, %r646;
	add.s32 	%r2048, %r2047, 883997877;
	shf.l.wrap.b32 	%r2049, %r2035, %r2035, 30;
	shf.l.wrap.b32 	%r2050, %r2035, %r2035, 19;
	xor.b32  	%r2051, %r2049, %r2050;
	shf.l.wrap.b32 	%r2052, %r2035, %r2035, 10;
	xor.b32  	%r2053, %r2051, %r2052;
	xor.b32  	%r2054, %r2010, %r1985;
	and.b32  	%r2055, %r2035, %r2054;
	and.b32  	%r2056, %r2010, %r1985;
	xor.b32  	%r2057, %r2055, %r2056;
	add.s32 	%r2058, %r2053, %r2057;
	add.s32 	%r2059, %r2048, %r1960;
	add.s32 	%r2060, %r2058, %r2048;
	shf.l.wrap.b32 	%r2061, %r2059, %r2059, 26;
	shf.l.wrap.b32 	%r2062, %r2059, %r2059, 21;
	xor.b32  	%r2063, %r2061, %r2062;
	shf.l.wrap.b32 	%r2064, %r2059, %r2059, 7;
	xor.b32  	%r2065, %r2063, %r2064;
	and.b32  	%r2066, %r2059, %r2034;
	not.b32 	%r2067, %r2059;
	and.b32  	%r2068, %r2009, %r2067;
	or.b32  	%r2069, %r2066, %r2068;
	add.s32 	%r2070, %r2069, %r1984;
	add.s32 	%r2071, %r2070, %r2065;
	add.s32 	%r2072, %r2071, %r659;
	add.s32 	%r2073, %r2072, 958139571;
	shf.l.wrap.b32 	%r2074, %r2060, %r2060, 30;
	shf.l.wrap.b32 	%r2075, %r2060, %r2060, 19;
	xor.b32  	%r2076, %r2074, %r2075;
	shf.l.wrap.b32 	%r2077, %r2060, %r2060, 10;
	xor.b32  	%r2078, %r2076, %r2077;
	xor.b32  	%r2079, %r2035, %r2010;
	and.b32  	%r2080, %r2060, %r2079;
	and.b32  	%r2081, %r2035, %r2010;
	xor.b32  	%r2082, %r2080, %r2081;
	add.s32 	%r2083, %r2078, %r2082;
	add.s32 	%r2084, %r2073, %r1985;
	add.s32 	%r2085, %r2083, %r2073;
	shf.l.wrap.b32 	%r2086, %r2084, %r2084, 26;
	shf.l.wrap.b32 	%r2087, %r2084, %r2084, 21;
	xor.b32  	%r2088, %r2086, %r2087;
	shf.l.wrap.b32 	%r2089, %r2084, %r2084, 7;
	xor.b32  	%r2090, %r2088, %r2089;
	and.b32  	%r2091, %r2084, %r2059;
	not.b32 	%r2092, %r2084;
	and.b32  	%r2093, %r2034, %r2092;
	or.b32  	%r2094, %r2091, %r2093;
	add.s32 	%r2095, %r2094, %r2009;
	add.s32 	%r2096, %r2095, %r2090;
	add.s32 	%r2097, %r2096, %r672;
	add.s32 	%r2098, %r2097, 1322822218;
	shf.l.wrap.b32 	%r2099, %r2085, %r2085, 30;
	shf.l.wrap.b32 	%r2100, %r2085, %r2085, 19;
	xor.b32  	%r2101, %r2099, %r2100;
	shf.l.wrap.b32 	%r2102, %r2085, %r2085, 10;
	xor.b32  	%r2103, %r2101, %r2102;
	xor.b32  	%r2104, %r2060, %r2035;
	and.b32  	%r2105, %r2085, %r2104;
	and.b32  	%r2106, %r2060, %r2035;
	xor.b32  	%r2107, %r2105, %r2106;
	add.s32 	%r2108, %r2103, %r2107;
	add.s32 	%r2109, %r2098, %r2010;
	add.s32 	%r2110, %r2108, %r2098;
	shf.l.wrap.b32 	%r2111, %r2109, %r2109, 26;
	shf.l.wrap.b32 	%r2112, %r2109, %r2109, 21;
	xor.b32  	%r2113, %r2111, %r2112;
	shf.l.wrap.b32 	%r2114, %r2109, %r2109, 7;
	xor.b32  	%r2115, %r2113, %r2114;
	and.b32  	%r2116, %r2109, %r2084;
	not.b32 	%r2117, %r2109;
	and.b32  	%r2118, %r2059, %r2117;
	or.b32  	%r2119, %r2116, %r2118;
	add.s32 	%r2120, %r2119, %r2034;
	add.s32 	%r2121, %r2120, %r2115;
	add.s32 	%r2122, %r2121, %r685;
	add.s32 	%r2123, %r2122, 1537002063;
	shf.l.wrap.b32 	%r2124, %r2110, %r2110, 30;
	shf.l.wrap.b32 	%r2125, %r2110, %r2110, 19;
	xor.b32  	%r2126, %r2124, %r2125;
	shf.l.wrap.b32 	%r2127, %r2110, %r2110, 10;
	xor.b32  	%r2128, %r2126, %r2127;
	xor.b32  	%r2129, %r2085, %r2060;
	and.b32  	%r2130, %r2110, %r2129;
	and.b32  	%r2131, %r2085, %r2060;
	xor.b32  	%r2132, %r2130, %r2131;
	add.s32 	%r2133, %r2128, %r2132;
	add.s32 	%r2134, %r2123, %r2035;
	add.s32 	%r2135, %r2133, %r2123;
	shf.l.wrap.b32 	%r2136, %r2134, %r2134, 26;
	shf.l.wrap.b32 	%r2137, %r2134, %r2134, 21;
	xor.b32  	%r2138, %r2136, %r2137;
	shf.l.wrap.b32 	%r2139, %r2134, %r2134, 7;
	xor.b32  	%r2140, %r2138, %r2139;
	and.b32  	%r2141, %r2134, %r2109;
	not.b32 	%r2142, %r2134;
	and.b32  	%r2143, %r2084, %r2142;
	or.b32  	%r2144, %r2141, %r2143;
	add.s32 	%r2145, %r2144, %r2059;
	add.s32 	%r2146, %r2145, %r2140;
	add.s32 	%r2147, %r2146, %r698;
	add.s32 	%r2148, %r2147, 1747873779;
	shf.l.wrap.b32 	%r2149, %r2135, %r2135, 30;
	shf.l.wrap.b32 	%r2150, %r2135, %r2135, 19;
	xor.b32  	%r2151, %r2149, %r2150;
	shf.l.wrap.b32 	%r2152, %r2135, %r2135, 10;
	xor.b32  	%r2153, %r2151, %r2152;
	xor.b32  	%r2154, %r2110, %r2085;
	and.b32  	%r2155, %r2135, %r2154;
	and.b32  	%r2156, %r2110, %r2085;
	xor.b32  	%r2157, %r2155, %r2156;
	add.s32 	%r2158, %r2153, %r2157;
	add.s32 	%r2159, %r2148, %r2060;
	add.s32 	%r2160, %r2158, %r2148;
	shf.l.wrap.b32 	%r2161, %r2159, %r2159, 26;
	shf.l.wrap.b32 	%r2162, %r2159, %r2159, 21;
	xor.b32  	%r2163, %r2161, %r2162;
	shf.l.wrap.b32 	%r2164, %r2159, %r2159, 7;
	xor.b32  	%r2165, %r2163, %r2164;
	and.b32  	%r2166, %r2159, %r2134;
	not.b32 	%r2167, %r2159;
	and.b32  	%r2168, %r2109, %r2167;
	or.b32  	%r2169, %r2166, %r2168;
	add.s32 	%r2170, %r2169, %r2084;
	add.s32 	%r2171, %r2170, %r2165;
	add.s32 	%r2172, %r2171, %r711;
	add.s32 	%r2173, %r2172, 1955562222;
	shf.l.wrap.b32 	%r2174, %r2160, %r2160, 30;
	shf.l.wrap.b32 	%r2175, %r2160, %r2160, 19;
	xor.b32  	%r2176, %r2174, %r2175;
	shf.l.wrap.b32 	%r2177, %r2160, %r2160, 10;
	xor.b32  	%r2178, %r2176, %r2177;
	xor.b32  	%r2179, %r2135, %r2110;
	and.b32  	%r2180, %r2160, %r2179;
	and.b32  	%r2181, %r2135, %r2110;
	xor.b32  	%r2182, %r2180, %r2181;
	add.s32 	%r2183, %r2178, %r2182;
	add.s32 	%r2184, %r2173, %r2085;
	add.s32 	%r2185, %r2183, %r2173;
	shf.l.wrap.b32 	%r2186, %r2184, %r2184, 26;
	shf.l.wrap.b32 	%r2187, %r2184, %r2184, 21;
	xor.b32  	%r2188, %r2186, %r2187;
	shf.l.wrap.b32 	%r2189, %r2184, %r2184, 7;
	xor.b32  	%r2190, %r2188, %r2189;
	and.b32  	%r2191, %r2184, %r2159;
	not.b32 	%r2192, %r2184;
	and.b32  	%r2193, %r2134, %r2192;
	or.b32  	%r2194, %r2191, %r2193;
	add.s32 	%r2195, %r2194, %r2109;
	add.s32 	%r2196, %r2195, %r2190;
	add.s32 	%r2197, %r2196, %r724;
	add.s32 	%r2198, %r2197, 2024104815;
	shf.l.wrap.b32 	%r2199, %r2185, %r2185, 30;
	shf.l.wrap.b32 	%r2200, %r2185, %r2185, 19;
	xor.b32  	%r2201, %r2199, %r2200;
	shf.l.wrap.b32 	%r2202, %r2185, %r2185, 10;
	xor.b32  	%r2203, %r2201, %r2202;
	xor.b32  	%r2204, %r2160, %r2135;
	and.b32  	%r2205, %r2185, %r2204;
	and.b32  	%r2206, %r2160, %r2135;
	xor.b32  	%r2207, %r2205, %r2206;
	add.s32 	%r2208, %r2203, %r2207;
	add.s32 	%r2209, %r2198, %r2110;
	add.s32 	%r2210, %r2208, %r2198;
	shf.l.wrap.b32 	%r2211, %r2209, %r2209, 26;
	shf.l.wrap.b32 	%r2212, %r2209, %r2209, 21;
	xor.b32  	%r2213, %r2211, %r2212;
	shf.l.wrap.b32 	%r2214, %r2209, %r2209, 7;
	xor.b32  	%r2215, %r2213, %r2214;
	and.b32  	%r2216, %r2209, %r2184;
	not.b32 	%r2217, %r2209;
	and.b32  	%r2218, %r2159, %r2217;
	or.b32  	%r2219, %r2216, %r2218;
	add.s32 	%r2220, %r2219, %r2134;
	add.s32 	%r2221, %r2220, %r2215;
	add.s32 	%r2222, %r2221, %r737;
	add.s32 	%r2223, %r2222, -2067236844;
	shf.l.wrap.b32 	%r2224, %r2210, %r2210, 30;
	shf.l.wrap.b32 	%r2225, %r2210, %r2210, 19;
	xor.b32  	%r2226, %r2224, %r2225;
	shf.l.wrap.b32 	%r2227, %r2210, %r2210, 10;
	xor.b32  	%r2228, %r2226, %r2227;
	xor.b32  	%r2229, %r2185, %r2160;
	and.b32  	%r2230, %r2210, %r2229;
	and.b32  	%r2231, %r2185, %r2160;
	xor.b32  	%r2232, %r2230, %r2231;
	add.s32 	%r2233, %r2228, %r2232;
	add.s32 	%r2234, %r2223, %r2135;
	add.s32 	%r2235, %r2233, %r2223;
	shf.l.wrap.b32 	%r2236, %r2234, %r2234, 26;
	shf.l.wrap.b32 	%r2237, %r2234, %r2234, 21;
	xor.b32  	%r2238, %r2236, %r2237;
	shf.l.wrap.b32 	%r2239, %r2234, %r2234, 7;
	xor.b32  	%r2240, %r2238, %r2239;
	and.b32  	%r2241, %r2234, %r2209;
	not.b32 	%r2242, %r2234;
	and.b32  	%r2243, %r2184, %r2242;
	or.b32  	%r2244, %r2241, %r2243;
	add.s32 	%r2245, %r2244, %r2159;
	add.s32 	%r2246, %r2245, %r2240;
	add.s32 	%r2247, %r2246, %r750;
	add.s32 	%r2248, %r2247, -1933114872;
	shf.l.wrap.b32 	%r2249, %r2235, %r2235, 30;
	shf.l.wrap.b32 	%r2250, %r2235, %r2235, 19;
	xor.b32  	%r2251, %r2249, %r2250;
	shf.l.wrap.b32 	%r2252, %r2235, %r2235, 10;
	xor.b32  	%r2253, %r2251, %r2252;
	xor.b32  	%r2254, %r2210, %r2185;
	and.b32  	%r2255, %r2235, %r2254;
	and.b32  	%r2256, %r2210, %r2185;
	xor.b32  	%r2257, %r2255, %r2256;
	add.s32 	%r2258, %r2253, %r2257;
	add.s32 	%r2259, %r2248, %r2160;
	add.s32 	%r2260, %r2258, %r2248;
	shf.l.wrap.b32 	%r2261, %r2259, %r2259, 26;
	shf.l.wrap.b32 	%r2262, %r2259, %r2259, 21;
	xor.b32  	%r2263, %r2261, %r2262;
	shf.l.wrap.b32 	%r2264, %r2259, %r2259, 7;
	xor.b32  	%r2265, %r2263, %r2264;
	and.b32  	%r2266, %r2259, %r2234;
	not.b32 	%r2267, %r2259;
	and.b32  	%r2268, %r2209, %r2267;
	or.b32  	%r2269, %r2266, %r2268;
	add.s32 	%r2270, %r2269, %r2184;
	add.s32 	%r2271, %r2270, %r2265;
	add.s32 	%r2272, %r2271, %r763;
	add.s32 	%r2273, %r2272, -1866530822;
	shf.l.wrap.b32 	%r2274, %r2260, %r2260, 30;
	shf.l.wrap.b32 	%r2275, %r2260, %r2260, 19;
	xor.b32  	%r2276, %r2274, %r2275;
	shf.l.wrap.b32 	%r2277, %r2260, %r2260, 10;
	xor.b32  	%r2278, %r2276, %r2277;
	xor.b32  	%r2279, %r2235, %r2210;
	and.b32  	%r2280, %r2260, %r2279;
	and.b32  	%r2281, %r2235, %r2210;
	xor.b32  	%r2282, %r2280, %r2281;
	add.s32 	%r2283, %r2278, %r2282;
	add.s32 	%r2284, %r2273, %r2185;
	add.s32 	%r2285, %r2283, %r2273;
	shf.l.wrap.b32 	%r2286, %r2284, %r2284, 26;
	shf.l.wrap.b32 	%r2287, %r2284, %r2284, 21;
	xor.b32  	%r2288, %r2286, %r2287;
	shf.l.wrap.b32 	%r2289, %r2284, %r2284, 7;
	xor.b32  	%r2290, %r2288, %r2289;
	and.b32  	%r2291, %r2284, %r2259;
	not.b32 	%r2292, %r2284;
	and.b32  	%r2293, %r2234, %r2292;
	or.b32  	%r2294, %r2291, %r2293;
	add.s32 	%r2295, %r2294, %r2209;
	add.s32 	%r2296, %r2295, %r2290;
	add.s32 	%r2297, %r2296, %r776;
	add.s32 	%r2298, %r2297, -1538233109;
	shf.l.wrap.b32 	%r2299, %r2285, %r2285, 30;
	shf.l.wrap.b32 	%r2300, %r2285, %r2285, 19;
	xor.b32  	%r2301, %r2299, %r2300;
	shf.l.wrap.b32 	%r2302, %r2285, %r2285, 10;
	xor.b32  	%r2303, %r2301, %r2302;
	xor.b32  	%r2304, %r2260, %r2235;
	and.b32  	%r2305, %r2285, %r2304;
	and.b32  	%r2306, %r2260, %r2235;
	xor.b32  	%r2307, %r2305, %r2306;
	add.s32 	%r2308, %r2303, %r2307;
	add.s32 	%r2309, %r2298, %r2210;
	add.s32 	%r2310, %r2308, %r2298;
	shf.l.wrap.b32 	%r2311, %r2309, %r2309, 26;
	shf.l.wrap.b32 	%r2312, %r2309, %r2309, 21;
	xor.b32  	%r2313, %r2311, %r2312;
	shf.l.wrap.b32 	%r2314, %r2309, %r2309, 7;
	xor.b32  	%r2315, %r2313, %r2314;
	and.b32  	%r2316, %r2309, %r2284;
	not.b32 	%r2317, %r2309;
	and.b32  	%r2318, %r2259, %r2317;
	or.b32  	%r2319, %r2316, %r2318;
	add.s32 	%r2320, %r2319, %r2234;
	add.s32 	%r2321, %r2320, %r2315;
	add.s32 	%r2322, %r2321, %r789;
	add.s32 	%r2323, %r2322, -1090935817;
	shf.l.wrap.b32 	%r2324, %r2310, %r2310, 30;
	shf.l.wrap.b32 	%r2325, %r2310, %r2310, 19;
	xor.b32  	%r2326, %r2324, %r2325;
	shf.l.wrap.b32 	%r2327, %r2310, %r2310, 10;
	xor.b32  	%r2328, %r2326, %r2327;
	xor.b32  	%r2329, %r2285, %r2260;
	and.b32  	%r2330, %r2310, %r2329;
	and.b32  	%r2331, %r2285, %r2260;
	xor.b32  	%r2332, %r2330, %r2331;
	add.s32 	%r2333, %r2328, %r2332;
	add.s32 	%r2334, %r2323, %r2235;
	add.s32 	%r2335, %r2333, %r2323;
	shf.l.wrap.b32 	%r2336, %r2334, %r2334, 26;
	shf.l.wrap.b32 	%r2337, %r2334, %r2334, 21;
	xor.b32  	%r2338, %r2336, %r2337;
	shf.l.wrap.b32 	%r2339, %r2334, %r2334, 7;
	xor.b32  	%r2340, %r2338, %r2339;
	and.b32  	%r2341, %r2334, %r2309;
	not.b32 	%r2342, %r2334;
	and.b32  	%r2343, %r2284, %r2342;
	or.b32  	%r2344, %r2341, %r2343;
	add.s32 	%r2345, %r2344, %r2259;
	add.s32 	%r2346, %r2345, %r2340;
	add.s32 	%r2347, %r2346, %r802;
	add.s32 	%r2348, %r2347, -965641998;
	shf.l.wrap.b32 	%r2349, %r2335, %r2335, 30;
	shf.l.wrap.b32 	%r2350, %r2335, %r2335, 19;
	xor.b32  	%r2351, %r2349, %r2350;
	shf.l.wrap.b32 	%r2352, %r2335, %r2335, 10;
	xor.b32  	%r2353, %r2351, %r2352;
	xor.b32  	%r2354, %r2310, %r2285;
	and.b32  	%r2355, %r2335, %r2354;
	and.b32  	%r2356, %r2310, %r2285;
	xor.b32  	%r2357, %r2355, %r2356;
	add.s32 	%r2358, %r2353, %r2357;
	add.s32 	%r2359, %r2348, %r2260;
	add.s32 	%r2360, %r2358, %r2348;
	add.s32 	%r3, %r2360, 1779033703;
	add.s32 	%r4, %r2335, -1150833019;
	add.s32 	%r5, %r2310, 1013904242;
	add.s32 	%r6, %r2285, -1521486534;
	add.s32 	%r7, %r2359, 1359893119;
	add.s32 	%r8, %r2334, -1694144372;
	add.s32 	%r9, %r2309, 528734635;
	add.s32 	%r10, %r2284, 1541459225;
	shr.u32 	%r11, %r3, 24;
	@%p4 bra 	$L__BB0_41;
	ld.param.u32 	%r2383, [_Z30find_passwords_optimized_multiPKhS0_iPyiy_param_2];
	ld.param.u64 	%rd70, [_Z30find_passwords_optimized_multiPKhS0_iPyiy_param_1];
	cvta.to.global.u64 	%rd63, %rd70;
	add.s64 	%rd72, %rd63, 15;
	neg.s32 	%r2387, %r2383;
	shr.u32 	%r2361, %r3, 16;
	shr.u32 	%r2362, %r3, 8;
	and.b32  	%r13, %r2361, 255;
	and.b32  	%r14, %r2362, 255;
	cvt.u16.u32 	%rs1, %r10;
	shr.u32 	%r2363, %r10, 8;
	cvt.u16.u32 	%rs2, %r2363;
	{ .reg .b16 tmp; mov.b32 {tmp, %rs3}, %r10; }
	shr.u32 	%r2364, %r10, 24;
	cvt.u16.u32 	%rs4, %r2364;
	cvt.u16.u32 	%rs5, %r9;
	shr.u32 	%r2365, %r9, 8;
	cvt.u16.u32 	%rs6, %r2365;
	{ .reg .b16 tmp; mov.b32 {tmp, %rs7}, %r9; }
	shr.u32 	%r2366, %r9, 24;
	cvt.u16.u32 	%rs8, %r2366;
	cvt.u16.u32 	%rs9, %r8;
	shr.u32 	%r2367, %r8, 8;
	cvt.u16.u32 	%rs10, %r2367;
	{ .reg .b16 tmp; mov.b32 {tmp, %rs11}, %r8; }
	shr.u32 	%r2368, %r8, 24;
	cvt.u16.u32 	%rs12, %r2368;
	cvt.u16.u32 	%rs13, %r7;
	shr.u32 	%r2369, %r7, 8;
	cvt.u16.u32 	%rs14, %r2369;
	{ .reg .b16 tmp; mov.b32 {tmp, %rs15}, %r7; }
	shr.u32 	%r2370, %r7, 24;
	cvt.u16.u32 	%rs16, %r2370;
	cvt.u16.u32 	%rs17, %r6;
	shr.u32 	%r2371, %r6, 8;
	cvt.u16.u32 	%rs18, %r2371;
	{ .reg .b16 tmp; mov.b32 {tmp, %rs19}, %r6; }
	shr.u32 	%r2372, %r6, 24;
	cvt.u16.u32 	%rs20, %r2372;
	cvt.u16.u32 	%rs21, %r5;
	shr.u32 	%r2373, %r5, 8;
	cvt.u16.u32 	%rs22, %r2373;
	{ .reg .b16 tmp; mov.b32 {tmp, %rs23}, %r5; }
	shr.u32 	%r2374, %r5, 24;
	cvt.u16.u32 	%rs24, %r2374;
	cvt.u16.u32 	%rs25, %r4;
	shr.u32 	%r2375, %r4, 8;
	cvt.u16.u32 	%rs26, %r2375;
	{ .reg .b16 tmp; mov.b32 {tmp, %rs27}, %r4; }
	shr.u32 	%r2376, %r4, 24;
	cvt.u16.u32 	%rs28, %r2376;
	cvt.u16.u32 	%rs29, %r3;
	cvt.u16.u32 	%rs30, %r2362;
	{ .reg .b16 tmp; mov.b32 {tmp, %rs31}, %r3; }
	cvt.u16.u32 	%rs32, %r11;
	and.b16  	%rs49, %rs31, 255;
	and.b16  	%rs51, %rs30, 255;
	and.b16  	%rs53, %rs29, 255;
	and.b16  	%rs56, %rs27, 255;
	and.b16  	%rs58, %rs26, 255;
	and.b16  	%rs60, %rs25, 255;
	and.b16  	%rs63, %rs23, 255;
	and.b16  	%rs65, %rs22, 255;
	and.b16  	%rs67, %rs21, 255;
	and.b16  	%rs70, %rs19, 255;
	and.b16  	%rs72, %rs18, 255;
	and.b16  	%rs74, %rs17, 255;
	and.b16  	%rs77, %rs15, 255;
	and.b16  	%rs79, %rs14, 255;
	and.b16  	%rs81, %rs13, 255;
	and.b16  	%rs84, %rs11, 255;
	and.b16  	%rs86, %rs10, 255;
	and.b16  	%rs88, %rs9, 255;
	and.b16  	%rs91, %rs7, 255;
	and.b16  	%rs93, %rs6, 255;
	and.b16  	%rs95, %rs5, 255;
	and.b16  	%rs98, %rs3, 255;
	and.b16  	%rs100, %rs2, 255;
	and.b16  	%rs102, %rs1, 255;
$L__BB0_7:
	ld.global.u8 	%rs47, [%rd72+-15];
	setp.ne.s16 	%p5, %rs47, %rs32;
	@%p5 bra 	$L__BB0_40;
	ld.global.u8 	%rs48, [%rd72+-14];
	setp.ne.s16 	%p6, %rs48, %rs49;
	@%p6 bra 	$L__BB0_40;
	ld.global.u8 	%rs50, [%rd72+-13];
	setp.ne.s16 	%p7, %rs50, %rs51;
	@%p7 bra 	$L__BB0_40;
	ld.global.u8 	%rs52, [%rd72+-12];
	setp.ne.s16 	%p8, %rs52, %rs53;
	@%p8 bra 	$L__BB0_40;
	ld.global.u8 	%rs54, [%rd72+-11];
	setp.ne.s16 	%p9, %rs54, %rs28;
	@%p9 bra 	$L__BB0_40;
	ld.global.u8 	%rs55, [%rd72+-10];
	setp.ne.s16 	%p10, %rs55, %rs56;
	@%p10 bra 	$L__BB0_40;
	ld.global.u8 	%rs57, [%rd72+-9];
	setp.ne.s16 	%p11, %rs57, %rs58;
	@%p11 bra 	$L__BB0_40;
	ld.global.u8 	%rs59, [%rd72+-8];
	setp.ne.s16 	%p12, %rs59, %rs60;
	@%p12 bra 	$L__BB0_40;
	ld.global.u8 	%rs61, [%rd72+-7];
	setp.ne.s16 	%p13, %rs61, %rs24;
	@%p13 bra 	$L__BB0_40;
	ld.global.u8 	%rs62, [%rd72+-6];
	setp.ne.s16 	%p14, %rs62, %rs63;
	@%p14 bra 	$L__BB0_40;
	ld.global.u8 	%rs64, [%rd72+-5];
	setp.ne.s16 	%p15, %rs64, %rs65;
	@%p15 bra 	$L__BB0_40;
	ld.global.u8 	%rs66, [%rd72+-4];
	setp.ne.s16 	%p16, %rs66, %rs67;
	@%p16 bra 	$L__BB0_40;
	ld.global.u8 	%rs68, [%rd72+-3];
	setp.ne.s16 	%p17, %rs68, %rs20;
	@%p17 bra 	$L__BB0_40;
	ld.global.u8 	%rs69, [%rd72+-2];
	setp.ne.s16 	%p18, %rs69, %rs70;
	@%p18 bra 	$L__BB0_40;
	ld.global.u8 	%rs71, [%rd72+-1];
	setp.ne.s16 	%p19, %rs71, %rs72;
	@%p19 bra 	$L__BB0_40;
	ld.global.u8 	%rs73, [%rd72];
	setp.ne.s16 	%p20, %rs73, %rs74;
	@%p20 bra 	$L__BB0_40;
	ld.global.u8 	%rs75, [%rd72+1];
	setp.ne.s16 	%p21, %rs75, %rs16;
	@%p21 bra 	$L__BB0_40;
	ld.global.u8 	%rs76, [%rd72+2];
	setp.ne.s16 	%p22, %rs76, %rs77;
	@%p22 bra 	$L__BB0_40;
	ld.global.u8 	%rs78, [%rd72+3];
	setp.ne.s16 	%p23, %rs78, %rs79;
	@%p23 bra 	$L__BB0_40;
	ld.global.u8 	%rs80, [%rd72+4];
	setp.ne.s16 	%p24, %rs80, %rs81;
	@%p24 bra 	$L__BB0_40;
	ld.global.u8 	%rs82, [%rd72+5];
	setp.ne.s16 	%p25, %rs82, %rs12;
	@%p25 bra 	$L__BB0_40;
	ld.global.u8 	%rs83, [%rd72+6];
	setp.ne.s16 	%p26, %rs83, %rs84;
	@%p26 bra 	$L__BB0_40;
	ld.global.u8 	%rs85, [%rd72+7];
	setp.ne.s16 	%p27, %rs85, %rs86;
	@%p27 bra 	$L__BB0_40;
	ld.global.u8 	%rs87, [%rd72+8];
	setp.ne.s16 	%p28, %rs87, %rs88;
	@%p28 bra 	$L__BB0_40;
	ld.global.u8 	%rs89, [%rd72+9];
	setp.ne.s16 	%p29, %rs89, %rs8;
	@%p29 bra 	$L__BB0_40;
	ld.global.u8 	%rs90, [%rd72+10];
	setp.ne.s16 	%p30, %rs90, %rs91;
	@%p30 bra 	$L__BB0_40;
	ld.global.u8 	%rs92, [%rd72+11];
	setp.ne.s16 	%p31, %rs92, %rs93;
	@%p31 bra 	$L__BB0_40;
	ld.global.u8 	%rs94, [%rd72+12];
	setp.ne.s16 	%p32, %rs94, %rs95;
	@%p32 bra 	$L__BB0_40;
	ld.global.u8 	%rs96, [%rd72+13];
	setp.ne.s16 	%p33, %rs96, %rs4;
	@%p33 bra 	$L__BB0_40;
	ld.global.u8 	%rs97, [%rd72+14];
	setp.ne.s16 	%p34, %rs97, %rs98;
	@%p34 bra 	$L__BB0_40;
	ld.global.u8 	%rs99, [%rd72+15];
	setp.ne.s16 	%p35, %rs99, %rs100;
	@%p35 bra 	$L__BB0_40;
	ld.global.u8 	%rs101, [%rd72+16];
	setp.ne.s16 	%p36, %rs101, %rs102;
	@%p36 bra 	$L__BB0_40;
	ld.global.u8 	%r2377, [%rd2];
	ld.global.u8 	%r2378, [%rd2+1];
	ld.global.u8 	%r2379, [%rd2+2];
	add.u64 	%rd64, %SP, 16;
	add.u64 	%rd65, %SPL, 16;
	st.local.v2.u32 	[%rd65], {%r11, %r13};
	st.local.v2.u32 	[%rd65+8], {%r14, %r2377};
	st.local.v2.u32 	[%rd65+16], {%r2378, %r2379};
	st.local.u64 	[%rd65+24], %rd43;
	st.local.u64 	[%rd65+32], %rd1;
	mov.u64 	%rd67, $str$9;
	cvta.global.u64 	%rd68, %rd67;
	{ // callseq 77, 0
	.param .b64 param0;
	st.param.b64 	[param0], %rd68;
	.param .b64 param1;
	st.param.b64 	[param1], %rd64;
	.param .b32 retval0;
	call.uni (retval0), 
	vprintf, 
	(
	param0, 
	param1
	);
	ld.param.b32 	%r2380, [retval0];
	} // callseq 77
$L__BB0_40:
	add.s32 	%r2387, %r2387, 1;
	setp.ne.s32 	%p37, %r2387, 0;
	add.s64 	%rd72, %rd72, 32;
	@%p37 bra 	$L__BB0_7;
$L__BB0_41:
	ld.param.u32 	%r2385, [_Z30find_passwords_optimized_multiPKhS0_iPyiy_param_4];
	add.s32 	%r2386, %r2386, 1;
	setp.ne.s32 	%p38, %r2386, %r2385;
	@%p38 bra 	$L__BB0_4;
$L__BB0_42:
	ret;

}


// ===== COMPILED SASS (sm_100) =====

	.target	sm_100

	.elftype	@"ET_EXEC"


//--------------------- .note.nv.tkinfo           --------------------------
	.section	.note.nv.tkinfo,"",@"SHT_NOTE"
	.sectionflags	@"SHF_NOTE_NV_TKINFO"
	.tkinfo
        /*0018*/ 	.word	0x00000002
        /*0030*/ 	.string	""
        /*0030*/ 	.string	"ptxas"
        /*0030*/ 	.string	"Cuda compilation tools, release 13.0, V13.0.88"
        /*0030*/ 	.string	"Build cuda_13.0.r13.0/compiler.36424714_0"
        /*0030*/ 	.string	"-arch sm_100 -m 64 "



//--------------------- .note.nv.cuinfo           --------------------------
	.section	.note.nv.cuinfo,"",@"SHT_NOTE"
	.sectionflags	@"SHF_NOTE_NV_CUINFO"
        /*0018*/ 	.short	0x0002
        /*001a*/ 	.short	0x0064
        /*001c*/ 	.short	0x0082
	.zero		2


//--------------------- .nv.info                  --------------------------
	.section	.nv.info,"",@"SHT_CUDA_INFO"
	.align	4


	//----- nvinfo : EIATTR_REGCOUNT
	.align		4
        /*0000*/ 	.byte	0x04, 0x2f
        /*0002*/ 	.short	(.L_15 - .L_14)
	.align		4
.L_14:
        /*0004*/ 	.word	index@(_Z30find_passwords_optimized_multiPKhS0_iPyiy)
        /*0008*/ 	.word	0x00000046


	//----- nvinfo : EIATTR_FRAME_SIZE
	.align		4
.L_15:
        /*000c*/ 	.byte	0x04, 0x11
        /*000e*/ 	.short	(.L_17 - .L_16)
	.align		4
.L_16:
        /*0010*/ 	.word	index@(_Z30find_passwords_optimized_multiPKhS0_iPyiy)
        /*0014*/ 	.word	0x00000038


	//----- nvinfo : EIATTR_MIN_STACK_SIZE
	.align		4
.L_17:
        /*0018*/ 	.byte	0x04, 0x12
        /*001a*/ 	.short	(.L_19 - .L_18)
	.align		4
.L_18:
        /*001c*/ 	.word	index@(_Z30find_passwords_optimized_multiPKhS0_iPyiy)
        /*0020*/ 	.word	0x00000038
.L_19:


//--------------------- .nv.compat                --------------------------
	.section	.nv.compat,"",@"SHT_CUDA_COMPAT_INFO"
	.align	4
        /*0000*/ 	.byte	0x02, 0x09, 0x00, 0x00, 0x02, 0x02, 0x01, 0x00, 0x02, 0x05, 0x05, 0x00, 0x03, 0x07, 0x01, 0x01
        /*0010*/ 	.byte	0x02, 0x03, 0x00, 0x00, 0x02, 0x06, 0x01, 0x00, 0x04, 0x0b, 0x08, 0x00, 0x09, 0x00, 0x00, 0x00
        /*0020*/ 	.byte	0x00, 0x00, 0x00, 0x00


//--------------------- .nv.info._Z30find_passwords_optimized_multiPKhS0_iPyiy --------------------------
	.section	.nv.info._Z30find_passwords_optimized_multiPKhS0_iPyiy,"",@"SHT_CUDA_INFO"
	.sectionflags	@""
	.align	4


	//----- nvinfo : EIATTR_CUDA_API_VERSION
	.align		4
        /*0000*/ 	.byte	0x04, 0x37
        /*0002*/ 	.short	(.L_21 - .L_20)
.L_20:
        /*0004*/ 	.word	0x00000082


	//----- nvinfo : EIATTR_KPARAM_INFO
	.align		4
.L_21:
        /*0008*/ 	.byte	0x04, 0x17
        /*000a*/ 	.short	(.L_23 - .L_22)
.L_22:
        /*000c*/ 	.word	0x00000000
        /*0010*/ 	.short	0x0005
        /*0012*/ 	.short	0x0028
        /*0014*/ 	.byte	0x00, 0xf0, 0x21, 0x00


	//----- nvinfo : EIATTR_KPARAM_INFO
	.align		4
.L_23:
        /*0018*/ 	.byte	0x04, 0x17
        /*001a*/ 	.short	(.L_25 - .L_24)
.L_24:
        /*001c*/ 	.word	0x00000000
        /*0020*/ 	.short	0x0004
        /*0022*/ 	.short	0x0020
        /*0024*/ 	.byte	0x00, 0xf0, 0x11, 0x00


	//----- nvinfo : EIATTR_KPARAM_INFO
	.align		4
.L_25:
        /*0028*/ 	.byte	0x04, 0x17
        /*002a*/ 	.short	(.L_27 - .L_26)
.L_26:
        /*002c*/ 	.word	0x00000000
        /*0030*/ 	.short	0x0003
        /*0032*/ 	.short	0x0018
        /*0034*/ 	.byte	0x00, 0xf5, 0x21, 0x00


	//----- nvinfo : EIATTR_KPARAM_INFO
	.align		4
.L_27:
        /*0038*/ 	.byte	0x04, 0x17
        /*003a*/ 	.short	(.L_29 - .L_28)
.L_28:
        /*003c*/ 	.word	0x00000000
        /*0040*/ 	.short	0x0002
        /*0042*/ 	.short	0x0010
        /*0044*/ 	.byte	0x00, 0xf0, 0x11, 0x00


	//----- nvinfo : EIATTR_KPARAM_INFO
	.align		4
.L_29:
        /*0048*/ 	.byte	0x04, 0x17
        /*004a*/ 	.short	(.L_31 - .L_30)
.L_30:
        /*004c*/ 	.word	0x00000000
        /*0050*/ 	.short	0x0001
        /*0052*/ 	.short	0x0008
        /*0054*/ 	.byte	0x00, 0xf5, 0x21, 0x00


	//----- nvinfo : EIATTR_KPARAM_INFO
	.align		4
.L_31:
        /*0058*/ 	.byte	0x04, 0x17
        /*005a*/ 	.short	(.L_33 - .L_32)
.L_32:
        /*005c*/ 	.word	0x00000000
        /*0060*/ 	.short	0x0000
        /*0062*/ 	.short	0x0000
        /*0064*/ 	.byte	0x00, 0xf5, 0x21, 0x00


	//----- nvinfo : EIATTR_SPARSE_MMA_MASK
	.align		4
.L_33:
        /*0068*/ 	.byte	0x03, 0x50
        /*006a*/ 	.short	0x0000


	//----- nvinfo : EIATTR_MAXREG_COUNT
	.align		4
        /*006c*/ 	.byte	0x03, 0x1b
        /*006e*/ 	.short	0x00ff


	//----- nvinfo : EIATTR_EXTERNS
	.align		4
        /*0070*/ 	.byte	0x04, 0x0f
        /*0072*/ 	.short	(.L_35 - .L_34)


	//   ....[0]....
	.align		4
.L_34:
        /*0074*/ 	.word	index@(vprintf)


	//----- nvinfo : EIATTR_MERCURY_ISA_VERSION
	.align		4
.L_35:
        /*0078*/ 	.byte	0x03, 0x5f
        /*007a*/ 	.short	0x0101


	//----- nvinfo : EIATTR_VRC_CTA_INIT_COUNT
	.align		4
        /*007c*/ 	.byte	0x02, 0x4a
	.zero		1
	.zero		1


	//----- nvinfo : EIATTR_SYSCALL_OFFSETS
	.align		4
        /*0080*/ 	.byte	0x04, 0x46
        /*0082*/ 	.short	(.L_37 - .L_36)


	//   ....[0]....
.L_36:
        /*0084*/ 	.word	0x000001b0


	//   ....[1]....
        /*0088*/ 	.word	0x00000220


	//   ....[2]....
        /*008c*/ 	.word	0x000002c0


	//   ....[3]....
        /*0090*/ 	.word	0x00000360


	//   ....[4]....
        /*0094*/ 	.word	0x00000400


	//   ....[5]....
        /*0098*/ 	.word	0x000004a0


	//   ....[6]....
        /*009c*/ 	.word	0x00000540


	//   ....[7]....
        /*00a0*/ 	.word	0x000005e0


	//   ....[8]....
        /*00a4*/ 	.word	0x00000680


	//   ....[9]....
        /*00a8*/ 	.word	0x00000720


	//   ....[10]....
        /*00ac*/ 	.word	0x00000790


	//   ....[11]....
        /*00b0*/ 	.word	0x00000830


	//   ....[12]....
        /*00b4*/ 	.word	0x000008d0


	//   ....[13]....
        /*00b8*/ 	.word	0x00000970


	//   ....[14]....
        /*00bc*/ 	.word	0x00000a10


	//   ....[15]....
        /*00c0*/ 	.word	0x00000ab0


	//   ....[16]....
        /*00c4*/ 	.word	0x00000b50


	//   ....[17]....
        /*00c8*/ 	.word	0x00000bf0


	//   ....[18]....
        /*00cc*/ 	.word	0x00000c90


	//   ....[19]....
        /*00d0*/ 	.word	0x00000d30


	//   ....[20]....
        /*00d4*/ 	.word	0x00000dd0


	//   ....[21]....
        /*00d8*/ 	.word	0x00000e70


	//   ....[22]....
        /*00dc*/ 	.word	0x00000f10


	//   ....[23]....
        /*00e0*/ 	.word	0x00000fb0


	//   ....[24]....
        /*00e4*/ 	.word	0x00001050


	//   ....[25]....
        /*00e8*/ 	.word	0x000010f0


	//   ....[26]....
        /*00ec*/ 	.word	0x00001190


	//   ....[27]....
        /*00f0*/ 	.word	0x00001230


	//   ....[28]....
        /*00f4*/ 	.word	0x000012d0


	//   ....[29]....
        /*00f8*/ 	.word	0x00001370


	//   ....[30]....
        /*00fc*/ 	.word	0x00001410


	//   ....[31]....
        /*0100*/ 	.word	0x000014b0


	//   ....[32]....
        /*0104*/ 	.word	0x00001550


	//   ....[33]....
        /*0108*/ 	.word	0x000015f0


	//   ....[34]....
        /*010c*/ 	.word	0x00001690


	//   ....[35]....
        /*0110*/ 	.word	0x00001730


	//   ....[36]....
        /*0114*/ 	.word	0x000017d0


	//   ....[37]....
        /*0118*/ 	.word	0x00001870


	//   ....[38]....
        /*011c*/ 	.word	0x00001910


	//   ....[39]....
        /*0120*/ 	.word	0x000019b0


	//   ....[40]....
        /*0124*/ 	.word	0x00001a50


	//   ....[41]....
        /*0128*/ 	.word	0x00001af0


	//   ....[42]....
        /*012c*/ 	.word	0x00001b90


	//   ....[43]....
        /*0130*/ 	.word	0x00001c00


	//   ....[44]....
        /*0134*/ 	.word	0x00001ca0


	//   ....[45]....
        /*0138*/ 	.word	0x00001d40


	//   ....[46]....
        /*013c*/ 	.word	0x00001de0


	//   ....[47]....
        /*0140*/ 	.word	0x00001e80


	//   ....[48]....
        /*0144*/ 	.word	0x00001f20


	//   ....[49]....
        /*0148*/ 	.word	0x00001fc0


	//   ....[50]....
        /*014c*/ 	.word	0x00002060


	//   ....[51]....
        /*0150*/ 	.word	0x00002100


	//   ....[52]....
        /*0154*/ 	.word	0x000021a0


	//   ....[53]....
        /*0158*/ 	.word	0x00002240


	//   ....[54]....
        /*015c*/ 	.word	0x000022e0


	//   ....[55]....
        /*0160*/ 	.word	0x00002380


	//   ....[56]....
        /*0164*/ 	.word	0x00002420


	//   ....[57]....
        /*0168*/ 	.word	0x000024c0


	//   ....[58]....
        /*016c*/ 	.word	0x00002560


	//   ....[59]....
        /*0170*/ 	.word	0x00002600


	//   ....[60]....
        /*0174*/ 	.word	0x000026a0


	//   ....[61]....
        /*0178*/ 	.word	0x00002740


	//   ....[62]....
        /*017c*/ 	.word	0x000027e0


	//   ....[63]....
        /*0180*/ 	.word	0x00002880


	//   ....[64]....
        /*0184*/ 	.word	0x00002920


	//   ....[65]....
        /*0188*/ 	.word	0x000029c0


	//   ....[66]....
        /*018c*/ 	.word	0x00002a60


	//   ....[67]....
        /*0190*/ 	.word	0x00002b00


	//   ....[68]....
        /*0194*/ 	.word	0x00002ba0


	//   ....[69]....
        /*0198*/ 	.word	0x00002c40


	//   ....[70]....
        /*019c*/ 	.word	0x00002ce0


	//   ....[71]....
        /*01a0*/ 	.word	0x00002d80


	//   ....[72]....
        /*01a4*/ 	.word	0x00002e20


	//   ....[73]....
        /*01a8*/ 	.word	0x00002ec0


	//   ....[74]....
        /*01ac*/ 	.word	0x00002f60


	//   ....[75]....
        /*01b0*/ 	.word	0x00003000


	//   ....[76]....
        /*01b4*/ 	.word	0x000030a0


	//   ....[77]....
        /*01b8*/ 	.word	0x00009a80


	//----- nvinfo : EIATTR_EXIT_INSTR_OFFSETS
	.align		4
.L_37:
        /*01bc*/ 	.byte	0x04, 0x1c
        /*01be*/ 	.short	(.L_39 - .L_38)


	//   ....[0]....
.L_38:
        /*01c0*/ 	.word	0x000030e0


	//   ....[1]....
        /*01c4*/ 	.word	0x00003250


	//   ....[2]....
        /*01c8*/ 	.word	0x00009b10


	//----- nvinfo : EIATTR_CRS_STACK_SIZE
	.align		4
.L_39:
        /*01cc*/ 	.byte	0x04, 0x1e
        /*01ce*/ 	.short	(.L_41 - .L_40)
.L_40:
        /*01d0*/ 	.word	0x00000000


	//----- nvinfo : EIATTR_CBANK_PARAM_SIZE
	.align		4
.L_41:
        /*01d4*/ 	.byte	0x03, 0x19
        /*01d6*/ 	.short	0x0030


	//----- nvinfo : EIATTR_PARAM_CBANK
	.align		4
        /*01d8*/ 	.byte	0x04, 0x0a
        /*01da*/ 	.short	(.L_43 - .L_42)
	.align		4
.L_42:
        /*01dc*/ 	.word	index@(.nv.constant0._Z30find_passwords_optimized_multiPKhS0_iPyiy)
        /*01e0*/ 	.short	0x0380
        /*01e2*/ 	.short	0x0030


	//----- nvinfo : EIATTR_SW_WAR
	.align		4
.L_43:
        /*01e4*/ 	.byte	0x04, 0x36
        /*01e6*/ 	.short	(.L_45 - .L_44)
.L_44:
        /*01e8*/ 	.word	0x00000008
.L_45:


//--------------------- .nv.callgraph             --------------------------
	.section	.nv.callgraph,"",@"SHT_CUDA_CALLGRAPH"
	.align	4
	.sectionentsize	8
	.align		4
        /*0000*/ 	.word	0x00000000
	.align		4
        /*0004*/ 	.word	0xffffffff
	.align		4
        /*0008*/ 	.word	index@(_Z30find_passwords_optimized_multiPKhS0_iPyiy)
	.align		4
        /*000c*/ 	.word	index@(vprintf)
	.align		4
        /*0010*/ 	.word	0x00000000
	.align		4
        /*0014*/ 	.word	0xfffffffe
	.align		4
        /*0018*/ 	.word	0x00000000
	.align		4
        /*001c*/ 	.word	0xfffffffd
	.align		4
        /*0020*/ 	.word	0x00000000
	.align		4
        /*0024*/ 	.word	0xfffffffc


//--------------------- .nv.constant4             --------------------------
	.section	.nv.constant4,"a",@progbits
	.align	8
	.align		8
.nv.constant4:
        /*0000*/ 	.dword	vprintf
	.align		8
        /*0008*/ 	.dword	$str
	.align		8
        /*0010*/ 	.dword	$str$1
	.align		8
        /*0018*/ 	.dword	$str$2
	.align		8
        /*0020*/ 	.dword	$str$3
	.align		8
        /*0028*/ 	.dword	$str$4
	.align		8
        /*0030*/ 	.dword	$str$5
	.align		8
        /*0038*/ 	.dword	$str$6
	.align		8
        /*0040*/ 	.dword	$str$7
	.align		8
        /*0048*/ 	.dword	$str$9


//--------------------- .nv.constant3             --------------------------
	.section	.nv.constant3,"a",@progbits
	.align	8
.nv.constant3:
	.type		total_passwords,@object
	.size		total_passwords,(charset - total_passwords)
total_passwords:
        /*0000*/ 	.byte	0x40, 0xd0, 0x8e, 0x39, 0x0d, 0x00, 0x00, 0x00
	.type		charset,@object
	.size		charset,(.L_1 - charset)
charset:
        /*0008*/ 	.byte	0x61, 0x62, 0x63, 0x64, 0x65, 0x66, 0x67, 0x68, 0x69, 0x6a, 0x6b, 0x6c, 0x6d, 0x6e, 0x6f, 0x70
        /*0018*/ 	.byte	0x71, 0x72, 0x73, 0x74, 0x75, 0x76, 0x77, 0x78, 0x79, 0x7a, 0x41, 0x42, 0x43, 0x44, 0x45, 0x46
        /*0028*/ 	.byte	0x47, 0x48, 0x49, 0x4a, 0x4b, 0x4c, 0x4d, 0x4e, 0x4f, 0x50, 0x51, 0x52, 0x53, 0x54, 0x55, 0x56
        /*0038*/ 	.byte	0x57, 0x58, 0x59, 0x5a, 0x30, 0x31, 0x32, 0x33, 0x34, 0x35, 0x36, 0x37, 0x38, 0x39, 0x00
.L_1:
	.zero		1
	.type		K,@object
	.size		K,(d_target_salt - K)
K:
        /*0048*/ 	.byte	0x98, 0x2f, 0x8a, 0x42, 0x91, 0x44, 0x37, 0x71, 0xcf, 0xfb, 0xc0, 0xb5, 0xa5, 0xdb, 0xb5, 0xe9
        /* <DEDUP_REMOVED lines=15> */
	.type		d_target_salt,@object
	.size		d_target_salt,(d_target_hash - d_target_salt)
d_target_salt:
	.zero		17
	.type		d_target_hash,@object
	.size		d_target_hash,(.L_4 - d_target_hash)
d_target_hash:
	.zero		32
.L_4:


//--------------------- .text._Z30find_passwords_optimized_multiPKhS0_iPyiy --------------------------
	.section	.text._Z30find_passwords_optimized_multiPKhS0_iPyiy,"ax",@progbits
	.align	128
        .global         _Z30find_passwords_optimized_multiPKhS0_iPyiy
        .type           _Z30find_passwords_optimized_multiPKhS0_iPyiy,@function
        .size           _Z30find_passwords_optimized_multiPKhS0_iPyiy,(.L_x_84 - _Z30find_passwords_optimized_multiPKhS0_iPyiy)
        .other          _Z30find_passwords_optimized_multiPKhS0_iPyiy,@"STO_CUDA_ENTRY STV_DEFAULT"
_Z30find_passwords_optimized_multiPKhS0_iPyiy:
.text._Z30find_passwords_optimized_multiPKhS0_iPyiy:
[----:B------:R-:W0:Y:S01]  /*0000*/  LDC R1, c[0x0][0x37c] ;  /* 0x0000df00ff017b82 */ /* 0x000e220000000800 */
[----:B------:R-:W1:Y:S07]  /*0010*/  S2R R3, SR_TID.X ;  /* 0x0000000000037919 */ /* 0x000e6e0000002100 */
[----:B------:R-:W2:Y:S01]  /*0020*/  S2UR UR4, SR_CTAID.X ;  /* 0x00000000000479c3 */ /* 0x000ea20000002500 */
[----:B------:R-:W3:Y:S01]  /*0030*/  LDCU UR7, c[0x0][0x2fc] ;  /* 0x00005f80ff0777ac */ /* 0x000ee20008000800 */
[----:B0-----:R-:W-:Y:S01]  /*0040*/  VIADD R1, R1, 0xffffffc8 ;  /* 0xffffffc801017836 */ /* 0x001fe20000000000 */
[----:B------:R-:W-:Y:S01]  /*0050*/  BSSY.RECONVERGENT B6, `(.L_x_0) ;  /* 0x0000306000067945 */ /* 0x000fe20003800200 */
[----:B------:R-:W2:Y:S04]  /*0060*/  LDCU UR5, c[0x0][0x360] ;  /* 0x00006c00ff0577ac */ /* 0x000ea80008000800 */
[----:B------:R-:W1:Y:S01]  /*0070*/  LDC.64 R4, c[0x0][0x3a8] ;  /* 0x0000ea00ff047b82 */ /* 0x000e620000000a00 */
[----:B------:R-:W0:Y:S01]  /*0080*/  LDCU UR6, c[0x0][0x2f8] ;  /* 0x00005f00ff0677ac */ /* 0x000e220008000800 */
[----:B--2---:R-:W-:-:S06]  /*0090*/  UIMAD UR4, UR4, UR5, URZ ;  /* 0x00000005040472a4 */ /* 0x004fcc000f8e02ff */
[----:B-1----:R-:W-:-:S04]  /*00a0*/  IADD3 R3, P1, P2, R4, UR4, R3 ;  /* 0x0000000404037c10 */ /* 0x002fc8000fa3e003 */
[----:B------:R-:W-:Y:S02]  /*00b0*/  ISETP.NE.U32.AND P0, PT, R3, RZ, PT ;  /* 0x000000ff0300720c */ /* 0x000fe40003f05070 */
[----:B------:R-:W-:Y:S02]  /*00c0*/  IADD3.X R0, PT, PT, RZ, R5, RZ, P1, P2 ;  /* 0x00000005ff007210 */ /* 0x000fe40000fe44ff */
[----:B0-----:R-:W-:Y:S02]  /*00d0*/  IADD3 R25, P1, PT, R1, UR6, RZ ;  /* 0x0000000601197c10 */ /* 0x001fe4000ff3e0ff */
[----:B------:R-:W-:-:S03]  /*00e0*/  ISETP.NE.AND.EX P0, PT, R0, RZ, PT, P0 ;  /* 0x000000ff0000720c */ /* 0x000fc60003f05300 */
[----:B---3--:R-:W-:-:S10]  /*00f0*/  IMAD.X R24, RZ, RZ, UR7, P1 ;  /* 0x00000007ff187e24 */ /* 0x008fd400088e06ff */
[----:B------:R-:W-:Y:S05]  /*0100*/  @P0 BRA `(.L_x_1) ;  /* 0x0000002c00e80947 */ /* 0x000fea0003800000 */
[----:B------:R-:W0:Y:S01]  /*0110*/  LDC.64 R10, c[0x4][0x8] ;  /* 0x01000200ff0a7b82 */ /* 0x000e220000000a00 */
[----:B------:R-:W-:Y:S01]  /*0120*/  MOV R2, 0x0 ;  /* 0x0000000000027802 */ /* 0x000fe20000000f00 */
[----:B------:R-:W1:Y:S01]  /*0130*/  LDCU.64 UR4, c[0x4][0x10] ;  /* 0x01000200ff0477ac */ /* 0x000e620008000a00 */
[----:B------:R-:W-:Y:S02]  /*0140*/  IMAD.MOV.U32 R6, RZ, RZ, R25 ;  /* 0x000000ffff067224 */ /* 0x000fe400078e0019 */
[----:B------:R-:W-:-:S03]  /*0150*/  IMAD.MOV.U32 R7, RZ, RZ, R24 ;  /* 0x000000ffff077224 */ /* 0x000fc600078e0018 */
[----:B------:R2:W3:Y:S01]  /*0160*/  LDC.64 R8, c[0x4][R2] ;  /* 0x0100000002087b82 */ /* 0x0004e20000000a00 */
[----:B-1----:R-:W-:Y:S02]  /*0170*/  IMAD.U32 R4, RZ, RZ, UR4 ;  /* 0x00000004ff047e24 */ /* 0x002fe4000f8e00ff */
[----:B------:R-:W-:Y:S01]  /*0180*/  IMAD.U32 R5, RZ, RZ, UR5 ;  /* 0x00000005ff057e24 */ /* 0x000fe2000f8e00ff */
[----:B0-----:R2:W-:Y:S06]  /*0190*/  STL.64 [R1], R10 ;  /* 0x0000000a01007387 */ /* 0x0015ec0000100a00 */
[----:B------:R-:W-:-:S07]  /*01a0*/  LEPC R20, `(.L_x_2) ;  /* 0x000000001014794e */ /* 0x000fce0000000000 */
[----:B--23--:R-:W-:Y:S05]  /*01b0*/  CALL.ABS.NOINC R8 ;  /* 0x0000000008007343 */ /* 0x00cfea0003c00000 */
.L_x_2:
[----:B------:R0:W1:Y:S01]  /*01c0*/  LDC.64 R8, c[0x4][R2] ;  /* 0x0100000002087b82 */ /* 0x0000620000000a00 */
[----:B------:R-:W2:Y:S01]  /*01d0*/  LDCU.64 UR4, c[0x4][0x18] ;  /* 0x01000300ff0477ac */ /* 0x000ea20008000a00 */
[----:B------:R-:W-:Y:S01]  /*01e0*/  CS2R R6, SRZ ;  /* 0x0000000000067805 */ /* 0x000fe2000001ff00 */
[----:B--2---:R-:W-:Y:S02]  /*01f0*/  IMAD.U32 R4, RZ, RZ, UR4 ;  /* 0x00000004ff047e24 */ /* 0x004fe4000f8e00ff */
[----:B0-----:R-:W-:-:S07]  /*0200*/  IMAD.U32 R5, RZ, RZ, UR5 ;  /* 0x00000005ff057e24 */ /* 0x001fce000f8e00ff */
[----:B------:R-:W-:-:S07]  /*0210*/  LEPC R20, `(.L_x_3) ;  /* 0x000000001014794e */ /* 0x000fce0000000000 */
[----:B-1----:R-:W-:Y:S05]  /*0220*/  CALL.ABS.NOINC R8 ;  /* 0x0000000008007343 */ /* 0x002fea0003c00000 */
.L_x_3:
[----:B------:R-:W-:Y:S01]  /*0230*/  IMAD.MOV.U32 R0, RZ, RZ, 0xe ;  /* 0x0000000eff007424 */ /* 0x000fe200078e00ff */
[----:B------:R0:W1:Y:S01]  /*0240*/  LDC.64 R8, c[0x4][R2] ;  /* 0x0100000002087b82 */ /* 0x0000620000000a00 */
[----:B------:R-:W2:Y:S01]  /*0250*/  LDCU.64 UR4, c[0x4][0x20] ;  /* 0x01000400ff0477ac */ /* 0x000ea20008000a00 */
[----:B------:R-:W-:Y:S02]  /*0260*/  IMAD.MOV.U32 R6, RZ, RZ, R25 ;  /* 0x000000ffff067224 */ /* 0x000fe400078e0019 */
[----:B------:R0:W-:Y:S01]  /*0270*/  STL [R1], R0 ;  /* 0x0000000001007387 */ /* 0x0001e20000100800 */
[----:B------:R-:W-:Y:S02]  /*0280*/  IMAD.MOV.U32 R7, RZ, RZ, R24 ;  /* 0x000000ffff077224 */ /* 0x000fe400078e0018 */
[----:B--2---:R-:W-:Y:S02]  /*0290*/  IMAD.U32 R4, RZ, RZ, UR4 ;  /* 0x00000004ff047e24 */ /* 0x004fe4000f8e00ff */
[----:B0-----:R-:W-:-:S07]  /*02a0*/  IMAD.U32 R5, RZ, RZ, UR5 ;  /* 0x00000005ff057e24 */ /* 0x001fce000f8e00ff */
[----:B------:R-:W-:-:S07]  /*02b0*/  LEPC R20, `(.L_x_4) ;  /* 0x000000001014794e */ /* 0x000fce0000000000 */
[----:B-1----:R-:W-:Y:S05]  /*02c0*/  CALL.ABS.NOINC R8 ;  /* 0x0000000008007343 */ /* 0x002fea0003c00000 */
.L_x_4:
        /* <DEDUP_REMOVED lines=10> */
.L_x_5:
        /* <DEDUP_REMOVED lines=10> */
.L_x_6:
        /* <DEDUP_REMOVED lines=10> */
.L_x_7:
        /* <DEDUP_REMOVED lines=10> */
.L_x_8:
        /* <DEDUP_REMOVED lines=10> */
.L_x_9:
        /* <DEDUP_REMOVED lines=10> */
.L_x_10:
        /* <DEDUP_REMOVED lines=10> */
.L_x_11:
[----:B------:R0:W1:Y:S01]  /*0730*/  LDC.64 R8, c[0x4][R2] ;  /* 0x0100000002087b82 */ /* 0x0000620000000a00 */
[----:B------:R-:W2:Y:S01]  /*0740*/  LDCU.64 UR4, c[0x4][0x28] ;  /* 0x01000500ff0477ac */ /* 0x000ea20008000a00 */
[----:B------:R-:W-:Y:S01]  /*0750*/  CS2R R6, SRZ ;  /* 0x0000000000067805 */ /* 0x000fe2000001ff00 */
[----:B--2---:R-:W-:Y:S02]  /*0760*/  IMAD.U32 R4, RZ, RZ, UR4 ;  /* 0x00000004ff047e24 */ /* 0x004fe4000f8e00ff */
[----:B0-----:R-:W-:-:S07]  /*0770*/  IMAD.U32 R5, RZ, RZ, UR5 ;  /* 0x00000005ff057e24 */ /* 0x001fce000f8e00ff */
[----:B------:R-:W-:-:S07]  /*0780*/  LEPC R20, `(.L_x_12) ;  /* 0x000000001014794e */ /* 0x000fce0000000000 */
[----:B-1----:R-:W-:Y:S05]  /*0790*/  CALL.ABS.NOINC R8 ;  /* 0x0000000008007343 */ /* 0x002fea0003c00000 */
.L_x_12:
        /* <DEDUP_REMOVED lines=10> */
.L_x_13:
        /* <DEDUP_REMOVED lines=10> */
.L_x_14:
        /* <DEDUP_REMOVED lines=10> */
.L_x_15:
        /* <DEDUP_REMOVED lines=10> */
.L_x_16:
        /* <DEDUP_REMOVED lines=10> */
.L_x_17:
        /* <DEDUP_REMOVED lines=10> */
.L_x_18:
        /* <DEDUP_REMOVED lines=10> */
.L_x_19:
        /* <DEDUP_REMOVED lines=10> */
.L_x_20:
        /* <DEDUP_REMOVED lines=10> */
.L_x_21:
        /* <DEDUP_REMOVED lines=10> */
.L_x_22:
        /* <DEDUP_REMOVED lines=10> */
.L_x_23:
        /* <DEDUP_REMOVED lines=10> */
.L_x_24:
        /* <DEDUP_REMOVED lines=10> */
.L_x_25:
        /* <DEDUP_REMOVED lines=10> */
.L_x_26:
        /* <DEDUP_REMOVED lines=10> */
.L_x_27:
        /* <DEDUP_REMOVED lines=10> */
.L_x_28:
        /* <DEDUP_REMOVED lines=10> */
.L_x_29:
        /* <DEDUP_REMOVED lines=10> */
.L_x_30:
        /* <DEDUP_REMOVED lines=10> */
.L_x_31:
        /* <DEDUP_REMOVED lines=10> */
.L_x_32:
        /* <DEDUP_REMOVED lines=10> */
.L_x_33:
        /* <DEDUP_REMOVED lines=10> */
.L_x_34:
        /* <DEDUP_REMOVED lines=10> */
.L_x_35:
        /* <DEDUP_REMOVED lines=10> */
.L_x_36:
        /* <DEDUP_REMOVED lines=10> */
.L_x_37:
        /* <DEDUP_REMOVED lines=10> */
.L_x_38:
        /* <DEDUP_REMOVED lines=10> */
.L_x_39:
        /* <DEDUP_REMOVED lines=10> */
.L_x_40:
        /* <DEDUP_REMOVED lines=10> */
.L_x_41:
        /* <DEDUP_REMOVED lines=10> */
.L_x_42:
        /* <DEDUP_REMOVED lines=10> */
.L_x_43:
        /* <DEDUP_REMOVED lines=10> */
.L_x_44:
[----:B------:R0:W1:Y:S01]  /*1ba0*/  LDC.64 R8, c[0x4][R2] ;  /* 0x0100000002087b82 */ /* 0x0000620000000a00 */
[----:B------:R-:W2:Y:S01]  /*1bb0*/  LDCU.64 UR4, c[0x4][0x30] ;  /* 0x01000600ff0477ac */ /* 0x000ea20008000a00 */
[----:B------:R-:W-:Y:S01]  /*1bc0*/  CS2R R6, SRZ ;  /* 0x0000000000067805 */ /* 0x000fe2000001ff00 */
[----:B--2---:R-:W-:Y:S02]  /*1bd0*/  IMAD.U32 R4, RZ, RZ, UR4 ;  /* 0x00000004ff047e24 */ /* 0x004fe4000f8e00ff */
[----:B0-----:R-:W-:-:S07]  /*1be0*/  IMAD.U32 R5, RZ, RZ, UR5 ;  /* 0x00000005ff057e24 */ /* 0x001fce000f8e00ff */
[----:B------:R-:W-:-:S07]  /*1bf0*/  LEPC R20, `(.L_x_45) ;  /* 0x000000001014794e */ /* 0x000fce0000000000 */
[----:B-1----:R-:W-:Y:S05]  /*1c00*/  CALL.ABS.NOINC R8 ;  /* 0x0000000008007343 */ /* 0x002fea0003c00000 */
.L_x_45:
        /* <DEDUP_REMOVED lines=10> */
.L_x_46:
        /* <DEDUP_REMOVED lines=10> */
.L_x_47:
        /* <DEDUP_REMOVED lines=10> */
.L_x_48:
        /* <DEDUP_REMOVED lines=10> */
.L_x_49:
        /* <DEDUP_REMOVED lines=10> */
.L_x_50:
        /* <DEDUP_REMOVED lines=10> */
.L_x_51:
        /* <DEDUP_REMOVED lines=10> */
.L_x_52:
        /* <DEDUP_REMOVED lines=10> */
.L_x_53:
        /* <DEDUP_REMOVED lines=10> */
.L_x_54:
        /* <DEDUP_REMOVED lines=10> */
.L_x_55:
        /* <DEDUP_REMOVED lines=10> */
.L_x_56:
        /* <DEDUP_REMOVED lines=10> */
.L_x_57:
        /* <DEDUP_REMOVED lines=10> */
.L_x_58:
        /* <DEDUP_REMOVED lines=10> */
.L_x_59:
        /* <DEDUP_REMOVED lines=10> */
.L_x_60:
        /* <DEDUP_REMOVED lines=10> */
.L_x_61:
        /* <DEDUP_REMOVED lines=10> */
.L_x_62:
        /* <DEDUP_REMOVED lines=10> */
.L_x_63:
        /* <DEDUP_REMOVED lines=10> */
.L_x_64:
        /* <DEDUP_REMOVED lines=10> */
.L_x_65:
        /* <DEDUP_REMOVED lines=10> */
.L_x_66:
        /* <DEDUP_REMOVED lines=10> */
.L_x_67:
        /* <DEDUP_REMOVED lines=10> */
.L_x_68:
        /* <DEDUP_REMOVED lines=10> */
.L_x_69:
        /* <DEDUP_REMOVED lines=10> */
.L_x_70:
        /* <DEDUP_REMOVED lines=10> */
.L_x_71:
        /* <DEDUP_REMOVED lines=10> */
.L_x_72:
        /* <DEDUP_REMOVED lines=10> */
.L_x_73:
        /* <DEDUP_REMOVED lines=10> */
.L_x_74:
        /* <DEDUP_REMOVED lines=10> */
.L_x_75:
        /* <DEDUP_REMOVED lines=10> */
.L_x_76:
        /* <DEDUP_REMOVED lines=10> */
.L_x_77:
[----:B------:R-:W0:Y:S01]  /*3010*/  LDC.64 R8, c[0x4][0x40] ;  /* 0x01001000ff087b82 */ /* 0x000e220000000a00 */
[----:B------:R-:W1:Y:S01]  /*3020*/  LDCU.64 UR4, c[0x4][0x38] ;  /* 0x01000700ff0477ac */ /* 0x000e620008000a00 */
[----:B------:R-:W-:Y:S02]  /*3030*/  IMAD.MOV.U32 R6, RZ, RZ, R25 ;  /* 0x000000ffff067224 */ /* 0x000fe400078e0019 */
[----:B------:R-:W-:-:S04]  /*3040*/  IMAD.MOV.U32 R7, RZ, RZ, R24 ;  /* 0x000000ffff077224 */ /* 0x000fc800078e0018 */
[----:B------:R-:W2:Y:S01]  /*3050*/  LDC.64 R2, c[0x4][R2] ;  /* 0x0100000002027b82 */ /* 0x000ea20000000a00 */
[----:B-1----:R-:W-:Y:S02]  /*3060*/  IMAD.U32 R4, RZ, RZ, UR4 ;  /* 0x00000004ff047e24 */ /* 0x002fe4000f8e00ff */
[----:B------:R-:W-:Y:S01]  /*3070*/  IMAD.U32 R5, RZ, RZ, UR5 ;  /* 0x00000005ff057e24 */ /* 0x000fe2000f8e00ff */
[----:B0-----:R0:W-:Y:S06]  /*3080*/  STL.64 [R1], R8 ;  /* 0x0000000801007387 */ /* 0x0011ec0000100a00 */
[----:B------:R-:W-:-:S07]  /*3090*/  LEPC R20, `(.L_x_1) ;  /* 0x000000001014794e */ /* 0x000fce0000000000 */
[----:B0-2---:R-:W-:Y:S05]  /*30a0*/  CALL.ABS.NOINC R2 ;  /* 0x0000000002007343 */ /* 0x005fea0003c00000 */
.L_x_1:
[----:B------:R-:W-:Y:S05]  /*30b0*/  BSYNC.RECONVERGENT B6 ;  /* 0x0000000000067941 */ /* 0x000fea0003800200 */
.L_x_0:
[----:B------:R-:W0:Y:S02]  /*30c0*/  LDC R0, c[0x0][0x3a0] ;  /* 0x0000e800ff007b82 */ /* 0x000e240000000800 */
[----:B0-----:R-:W-:-:S13]  /*30d0*/  ISETP.GE.AND P0, PT, R0, 0x1, PT ;  /* 0x000000010000780c */ /* 0x001fda0003f06270 */
[----:B------:R-:W-:Y:S05]  /*30e0*/  @!P0 EXIT ;  /* 0x000000000000894d */ /* 0x000fea0003800000 */
[----:B------:R-:W0:Y:S01]  /*30f0*/  S2R R26, SR_TID.X ;  /* 0x00000000001a7919 */ /* 0x000e220000002100 */
[----:B------:R-:W1:Y:S01]  /*3100*/  LDCU UR4, c[0x0][0x370] ;  /* 0x00006e00ff0477ac */ /* 0x000e620008000800 */
[----:B------:R-:W2:Y:S01]  /*3110*/  S2UR UR5, SR_CTAID.X ;  /* 0x00000000000579c3 */ /* 0x000ea20000002500 */
[----:B------:R-:W-:Y:S01]  /*3120*/  IADD3 R18, P1, PT, R25, 0x8, RZ ;  /* 0x0000000819127810 */ /* 0x000fe20007f3e0ff */
[----:B------:R-:W-:-:S04]  /*3130*/  IMAD.MOV.U32 R27, RZ, RZ, RZ ;  /* 0x000000ffff1b7224 */ /* 0x000fc800078e00ff */
[----:B------:R-:W-:Y:S02]  /*3140*/  IMAD.X R19, RZ, RZ, R24, P1 ;  /* 0x000000ffff137224 */ /* 0x000fe400008e0618 */
[----:B------:R-:W2:Y:S08]  /*3150*/  LDC R28, c[0x0][0x360] ;  /* 0x0000d800ff1c7b82 */ /* 0x000eb00000000800 */
[----:B------:R-:W3:Y:S01]  /*3160*/  LDC.64 R66, c[0x0][0x358] ;  /* 0x0000d600ff427b82 */ /* 0x000ee20000000a00 */
[----:B--2---:R-:W-:-:S02]  /*3170*/  IMAD R3, R28, UR5, RZ ;  /* 0x000000051c037c24 */ /* 0x004fc4000f8e02ff */
[----:B-1----:R-:W-:-:S03]  /*3180*/  IMAD R28, R28, UR4, RZ ;  /* 0x000000041c1c7c24 */ /* 0x002fc6000f8e02ff */
[----:B0-----:R-:W-:-:S05]  /*3190*/  IADD3 R26, P0, PT, R3, R26, RZ ;  /* 0x0000001a031a7210 */ /* 0x001fca0007f1e0ff */
[----:B---3--:R-:W-:-:S08]  /*31a0*/  IMAD.X R29, RZ, RZ, RZ, P0 ;  /* 0x000000ffff1d7224 */ /* 0x008fd000000e06ff */
.L_x_82:
[----:B------:R-:W0:Y:S01]  /*31b0*/  LDCU.64 UR4, c[0x0][0x3a8] ;  /* 0x00007500ff0477ac */ /* 0x000e220008000a00 */
[----:B------:R-:W-:Y:S02]  /*31c0*/  IMAD R17, R28, R27, RZ ;  /* 0x0000001b1c117224 */ /* 0x000fe400078e02ff */
[----:B------:R-:W-:Y:S01]  /*31d0*/  VIADD R27, R27, 0x1 ;  /* 0x000000011b1b7836 */ /* 0x000fe20000000000 */
[----:B-1----:R-:W1:Y:S02]  /*31e0*/  LDCU UR6, c[0x0][0x3a0] ;  /* 0x00007400ff0677ac */ /* 0x002e640008000800 */
[----:B0-----:R-:W-:-:S04]  /*31f0*/  IADD3 R16, P0, P1, R17, UR4, R26 ;  /* 0x0000000411107c10 */ /* 0x001fc8000f91e01a */
[----:B------:R-:W-:Y:S02]  /*3200*/  IADD3.X R17, PT, PT, RZ, UR5, R29, P0, P1 ;  /* 0x00000005ff117c10 */ /* 0x000fe400087e241d */
[----:B------:R-:W-:Y:S02]  /*3210*/  ISETP.GT.U32.AND P0, PT, R16, 0x398ed03f, PT ;  /* 0x398ed03f1000780c */ /* 0x000fe40003f04070 */
[----:B-1----:R-:W-:Y:S02]  /*3220*/  ISETP.NE.AND P1, PT, R27, UR6, PT ;  /* 0x000000061b007c0c */ /* 0x002fe4000bf25270 */
[----:B------:R-:W-:Y:S02]  /*3230*/  ISETP.GT.U32.AND.EX P0, PT, R17, 0xd, PT, P0 ;  /* 0x0000000d1100780c */ /* 0x000fe40003f04100 */
[----:B------:R-:W-:-:S11]  /*3240*/  P2R R64, PR, RZ, 0x2 ;  /* 0x00000002ff407803 */ /* 0x000fd60000000000 */
[----:B------:R-:W-:Y:S05]  /*3250*/  @P0 EXIT ;  /* 0x000000000000094d */ /* 0x000fea0003800000 */
[----:B------:R-:W-:Y:S01]  /*3260*/  IMAD.WIDE.U32 R2, R17, -0x14f5629b, RZ ;  /* 0xeb0a9d6511027825 */ /* 0x000fe200078e00ff */
[--C-:B------:R-:W-:Y:S01]  /*3270*/  SHF.R.U32.HI R23, RZ, 0x1, R17.reuse ;  /* 0x00000001ff177819 */ /* 0x100fe20000011611 */
[----:B------:R-:W0:Y:S01]  /*3280*/  LDCU UR4, c[0x0][0x2f8] ;  /* 0x00005f00ff0477ac */ /* 0x000e220008000800 */
[C-C-:B------:R-:W-:Y:S02]  /*3290*/  SHF.R.U64 R13, R16.reuse, 0x1, R17.reuse ;  /* 0x00000001100d7819 */ /* 0x140fe40000001211 */
[----:B------:R-:W-:Y:S01]  /*32a0*/  SHF.R.U32.HI R21, RZ, 0x3, R17 ;  /* 0x00000003ff157819 */ /* 0x000fe20000011611 */
[C---:B------:R-:W-:Y:S01]  /*32b0*/  IMAD.WIDE.U32 R4, P0, R16.reuse, 0x48aa9357, R2 ;  /* 0x48aa935710047825 */ /* 0x040fe20007800002 */
[----:B------:R-:W-:-:S03]  /*32c0*/  SHF.R.U64 R15, R16, 0x3, R17 ;  /* 0x00000003100f7819 */ /* 0x000fc60000001211 */
[----:B------:R-:W-:-:S04]  /*32d0*/  IMAD.WIDE.U32 R2, R16, -0x14f5629b, RZ ;  /* 0xeb0a9d6510027825 */ /* 0x000fc800078e00ff */
[----:B------:R-:W-:Y:S01]  /*32e0*/  IMAD.X R7, RZ, RZ, RZ, P0 ;  /* 0x000000ffff077224 */ /* 0x000fe200000e06ff */
[----:B------:R-:W-:Y:S01]  /*32f0*/  IADD3 RZ, P0, PT, R3, R4, RZ ;  /* 0x0000000403ff7210 */ /* 0x000fe20007f1e0ff */
[----:B------:R-:W-:Y:S02]  /*3300*/  IMAD.MOV.U32 R6, RZ, RZ, R5 ;  /* 0x000000ffff067224 */ /* 0x000fe400078e0005 */
[----:B------:R-:W-:-:S04]  /*3310*/  IMAD.WIDE.U32 R4, R17, -0x5ed5a4e5, RZ ;  /* 0xa12a5b1b11047825 */ /* 0x000fc800078e00ff */
[----:B------:R-:W-:-:S04]  /*3320*/  IMAD.WIDE.U32.X R2, R17, 0x48aa9357, R6, P0 ;  /* 0x48aa935711027825 */ /* 0x000fc800000e0406 */
[----:B------:R-:W-:Y:S01]  /*3330*/  IMAD.WIDE.U32 R8, P4, R16, 0x22190a63, R4 ;  /* 0x22190a6310087825 */ /* 0x000fe20007880004 */
[----:B------:R-:W-:-:S03]  /*3340*/  SHF.R.U64 R0, R2, 0x16, R3 ;  /* 0x0000001602007819 */ /* 0x000fc60000001203 */
[----:B------:R-:W-:-:S04]  /*3350*/  IMAD.WIDE.U32 R2, R23, 0x10842109, RZ ;  /* 0x1084210917027825 */ /* 0x000fc800078e00ff */
[----:B------:R-:W-:-:S04]  /*3360*/  IMAD.WIDE.U32 R10, R21, -0x6a26dbc3, RZ ;  /* 0x95d9243d150a7825 */ /* 0x000fc800078e00ff */
[----:B------:R-:W-:-:S04]  /*3370*/  IMAD.WIDE.U32 R4, P3, R13, -0x7bdef7be, R2 ;  /* 0x842108420d047825 */ /* 0x000fc80007860002 */
[----:B------:R-:W-:Y:S01]  /*3380*/  IMAD.WIDE.U32 R2, R13, 0x10842109, RZ ;  /* 0x108421090d027825 */ /* 0x000fe200078e00ff */
[----:B------:R-:W-:-:S03]  /*3390*/  LOP3.LUT R2, R0, 0xffff, RZ, 0xc0, !PT ;  /* 0x0000ffff00027812 */ /* 0x000fc600078ec0ff */
[----:B------:R-:W-:Y:S01]  /*33a0*/  IMAD.WIDE.U32 R6, R16, -0x5ed5a4e5, RZ ;  /* 0xa12a5b1b10067825 */ /* 0x000fe200078e00ff */
[----:B------:R-:W-:Y:S02]  /*33b0*/  SHF.R.U32.HI R2, RZ, 0x1, R2 ;  /* 0x00000001ff027819 */ /* 0x000fe40000011602 */
[----:B------:R-:W-:Y:S01]  /*33c0*/  IADD3 RZ, P0, PT, R3, R4, RZ ;  /* 0x0000000403ff7210 */ /* 0x000fe20007f1e0ff */
[----:B------:R-:W-:Y:S01]  /*33d0*/  IMAD.WIDE.U32 R12, P2, R15, 0x23329f5e, R10 ;  /* 0x23329f5e0f0c7825 */ /* 0x000fe2000784000a */
[----:B------:R-:W-:Y:S02]  /*33e0*/  IADD3 RZ, P1, PT, R7, R8, RZ ;  /* 0x0000000807ff7210 */ /* 0x000fe40007f3e0ff */
[----:B------:R-:W-:Y:S01]  /*33f0*/  LOP3.LUT R4, R2, 0xffff, RZ, 0xc0, !PT ;  /* 0x0000ffff02047812 */ /* 0x000fe200078ec0ff */
[----:B------:R-:W-:-:S04]  /*3400*/  IMAD.WIDE.U32 R10, R15, -0x6a26dbc3, RZ ;  /* 0x95d9243d0f0a7825 */ /* 0x000fc800078e00ff */
[----:B------:R-:W-:Y:S01]  /*3410*/  IMAD.X R7, RZ, RZ, RZ, P4 ;  /* 0x000000ffff077224 */ /* 0x000fe200020e06ff */
[----:B------:R-:W-:Y:S01]  /*3420*/  IADD3 RZ, P4, PT, R11, R12, RZ ;  /* 0x0000000c0bff7210 */ /* 0x000fe20007f9e0ff */
[----:B------:R-:W-:Y:S02]  /*3430*/  IMAD.MOV.U32 R6, RZ, RZ, R9 ;  /* 0x000000ffff067224 */ /* 0x000fe400078e0009 */
[----:B------:R-:W-:Y:S02]  /*3440*/  IMAD.X R3, RZ, RZ, RZ, P3 ;  /* 0x000000ffff037224 */ /* 0x000fe400018e06ff */
[----:B------:R-:W-:Y:S02]  /*3450*/  IMAD.MOV.U32 R2, RZ, RZ, R5 ;  /* 0x000000ffff027224 */ /* 0x000fe400078e0005 */
[----:B------:R-:W-:-:S04]  /*3460*/  IMAD.WIDE.U32.X R6, R17, 0x22190a63, R6, P1 ;  /* 0x22190a6311067825 */ /* 0x000fc800008e0406 */
[----:B------:R-:W-:Y:S01]  /*3470*/  IMAD R4, R4, 0x4211, RZ ;  /* 0x0000421104047824 */ /* 0x000fe200078e02ff */
[----:B------:R-:W-:Y:S01]  /*3480*/  SHF.R.U64 R9, R6, 0x9, R7 ;  /* 0x0000000906097819 */ /* 0x000fe20000001207 */
[----:B------:R-:W-:Y:S02]  /*3490*/  IMAD.X R11, RZ, RZ, RZ, P2 ;  /* 0x000000ffff0b7224 */ /* 0x000fe400010e06ff */
[----:B------:R-:W-:Y:S01]  /*34a0*/  IMAD.MOV.U32 R10, RZ, RZ, R13 ;  /* 0x000000ffff0a7224 */ /* 0x000fe200078e000d */
[----:B------:R-:W-:Y:S01]  /*34b0*/  SHF.R.U32.HI R8, RZ, 0x13, R4 ;  /* 0x00000013ff087819 */ /* 0x000fe20000011604 */
[----:B------:R-:W-:-:S04]  /*34c0*/  IMAD.WIDE.U32.X R2, R23, -0x7bdef7be, R2, P0 ;  /* 0x8421084217027825 */ /* 0x000fc800000e0402 */
[----:B------:R-:W-:-:S04]  /*34d0*/  IMAD.WIDE.U32 R6, R17, 0x68cbac13, RZ ;  /* 0x68cbac1311067825 */ /* 0x000fc800078e00ff */
[----:B------:R-:W-:Y:S01]  /*34e0*/  IMAD.WIDE.U32.X R4, R21, 0x23329f5e, R10, P4 ;  /* 0x23329f5e15047825 */ /* 0x000fe200020e040a */
[----:B------:R-:W-:-:S03]  /*34f0*/  SHF.R.U64 R11, R2, 0x4, R3 ;  /* 0x00000004020b7819 */ /* 0x000fc60000001203 */
[----:B------:R-:W-:Y:S01]  /*3500*/  IMAD.WIDE.U32 R2, R16, 0x68cbac13, RZ ;  /* 0x68cbac1310027825 */ /* 0x000fe200078e00ff */
[----:B------:R-:W-:Y:S02]  /*3510*/  PRMT R2, R8, 0x9910, RZ ;  /* 0x0000991008027816 */ /* 0x000fe400000000ff */
[----:B------:R-:W-:Y:S01]  /*3520*/  SHF.R.U64 R10, R4, 0xc, R5 ;  /* 0x0000000c040a7819 */ /* 0x000fe20000001205 */
[----:B------:R-:W-:Y:S01]  /*3530*/  IMAD.WIDE.U32 R6, P0, R16, 0x2581544e, R6 ;  /* 0x2581544e10067825 */ /* 0x000fe20007800006 */
[----:B------:R-:W-:Y:S02]  /*3540*/  SHF.R.U32.HI R8, RZ, 0x1, R9 ;  /* 0x00000001ff087819 */ /* 0x000fe40000011609 */
[----:B------:R-:W-:Y:S01]  /*3550*/  SHF.R.U32.HI R4, RZ, 0x1, R10 ;  /* 0x00000001ff047819 */ /* 0x000fe2000001160a */
[----:B------:R-:W-:Y:S01]  /*3560*/  IMAD.MOV.U32 R5, RZ, RZ, R2 ;  /* 0x000000ffff057224 */ /* 0x000fe200078e0002 */
[----:B------:R-:W-:Y:S01]  /*3570*/  SHF.R.U32.HI R2, RZ, 0x1, R11 ;  /* 0x00000001ff027819 */ /* 0x000fe2000001160b */
[----:B------:R-:W-:Y:S01]  /*3580*/  IMAD.HI.U32 R8, R8, -0x7bdef7bd, RZ ;  /* 0x8421084308087827 */ /* 0x000fe200078e00ff */
[----:B------:R-:W-:-:S03]  /*3590*/  IADD3 RZ, P1, PT, R3, R6, RZ ;  /* 0x0000000603ff7210 */ /* 0x000fc60007f3e0ff */
[----:B------:R-:W-:Y:S01]  /*35a0*/  IMAD R6, R5, 0x3e, RZ ;  /* 0x0000003e05067824 */ /* 0x000fe200078e02ff */
[----:B------:R-:W-:Y:S01]  /*35b0*/  SHF.R.U32.HI R8, RZ, 0x4, R8 ;  /* 0x00000004ff087819 */ /* 0x000fe20000011608 */
[----:B------:R-:W-:-:S04]  /*35c0*/  IMAD.HI.U32 R2, R2, -0x7bdef7bd, RZ ;  /* 0x8421084302027827 */ /* 0x000fc800078e00ff */
[----:B------:R-:W-:Y:S02]  /*35d0*/  IMAD.MOV R6, RZ, RZ, -R6 ;  /* 0x000000ffff067224 */ /* 0x000fe400078e0a06 */
[----:B------:R-:W-:Y:S01]  /*35e0*/  IMAD.HI.U32 R5, R4, -0x7bdef7bd, RZ ;  /* 0x8421084304057827 */ /* 0x000fe200078e00ff */
[----:B------:R-:W-:-:S03]  /*35f0*/  SHF.R.U32.HI R4, RZ, 0x4, R2 ;  /* 0x00000004ff047819 */ /* 0x000fc60000011602 */
[----:B------:R-:W-:Y:S01]  /*3600*/  IMAD.X R3, RZ, RZ, RZ, P0 ;  /* 0x000000ffff037224 */ /* 0x000fe200000e06ff */
[----:B------:R-:W-:Y:S01]  /*3610*/  SHF.R.U32.HI R5, RZ, 0x4, R5 ;  /* 0x00000004ff057819 */ /* 0x000fe20000011605 */
[----:B------:R-:W-:Y:S01]  /*3620*/  IMAD.MOV.U32 R2, RZ, RZ, R7 ;  /* 0x000000ffff027224 */ /* 0x000fe200078e0007 */
[----:B------:R-:W-:Y:S01]  /*3630*/  PRMT R7, R6, 0x7710, RZ ;  /* 0x0000771006077816 */ /* 0x000fe200000000ff */
[----:B------:R-:W-:Y:S02]  /*3640*/  IMAD R8, R8, -0x3e, R9 ;  /* 0xffffffc208087824 */ /* 0x000fe400078e0209 */
[----:B------:R-:W-:-:S04]  /*3650*/  IMAD.WIDE.U32.X R2, R17, 0x2581544e, R2, P1 ;  /* 0x2581544e11027825 */ /* 0x000fc800008e0402 */
[----:B------:R-:W-:Y:S01]  /*3660*/  IMAD.IADD R6, R7, 0x1, R0 ;  /* 0x0000000107067824 */ /* 0x000fe200078e0200 */
[----:B------:R-:W-:Y:S01]  /*3670*/  SHF.R.U64 R3, R2, 0x1b, R3 ;  /* 0x0000001b02037819 */ /* 0x000fe20000001203 */
[----:B------:R-:W-:Y:S01]  /*3680*/  IMAD R4, R4, -0x3e, R11 ;  /* 0xffffffc204047824 */ /* 0x000fe200078e020b */
[----:B------:R-:W1:Y:S01]  /*3690*/  LDC.U8 R8, c[0x3][R8+0x8] ;  /* 0x00c0020008087b82 */ /* 0x000e620000000000 */
[----:B------:R-:W-:Y:S01]  /*36a0*/  IMAD R5, R5, -0x3e, R10 ;  /* 0xffffffc205057824 */ /* 0x000fe200078e020a */
[----:B------:R-:W-:Y:S01]  /*36b0*/  LOP3.LUT R6, R6, 0xffff, RZ, 0xc0, !PT ;  /* 0x0000ffff06067812 */ /* 0x000fe200078ec0ff */
[----:B------:R-:W-:Y:S02]  /*36c0*/  IMAD R11, R11, -0x3e, R16 ;  /* 0xffffffc20b0b7824 */ /* 0x000fe400078e0210 */
[----:B0-----:R-:W-:Y:S01]  /*36d0*/  VIADD R7, R18, -UR4 ;  /* 0x8000000412077c36 */ /* 0x001fe20008000000 */
[----:B------:R-:W0:Y:S02]  /*36e0*/  LDCU UR4, c[0x0][0x390] ;  /* 0x00007200ff0477ac */ /* 0x000e240008000800 */
[----:B------:R-:W2:Y:S02]  /*36f0*/  LDC.U8 R0, c[0x3][R11+0x8] ;  /* 0x00c002000b007b82 */ /* 0x000ea40000000000 */
[----:B------:R3:W-:Y:S06]  /*3700*/  STL.U8 [R7+0x6], RZ ;  /* 0x000006ff07007387 */ /* 0x0007ec0000100000 */
[----:B------:R-:W4:Y:S08]  /*3710*/  LDC.U8 R4, c[0x3][R4+0x8] ;  /* 0x00c0020004047b82 */ /* 0x000f300000000000 */
[----:B------:R-:W5:Y:S01]  /*3720*/  LDC.U8 R5, c[0x3][R5+0x8] ;  /* 0x00c0020005057b82 */ /* 0x000f620000000000 */
[----:B0-----:R-:W-:-:S07]  /*3730*/  UISETP.GE.AND UP0, UPT, UR4, 0x1, UPT ;  /* 0x000000010400788c */ /* 0x001fce000bf06270 */
[----:B------:R-:W0:Y:S08]  /*3740*/  LDC.U8 R2, c[0x3][R6+0x8] ;  /* 0x00c0020006027b82 */ /* 0x000e300000000000 */
[----:B------:R-:W3:Y:S01]  /*3750*/  LDC.U8 R3, c[0x3][R3+0x8] ;  /* 0x00c0020003037b82 */ /* 0x000ee20000000000 */
[----:B-1----:R1:W-:Y:S04]  /*3760*/  STL.U8 [R7+0x2], R8 ;  /* 0x0000020807007387 */ /* 0x0023e80000100000 */
[----:B--2---:R1:W-:Y:S04]  /*3770*/  STL.U8 [R7], R0 ;  /* 0x0000000007007387 */ /* 0x0043e80000100000 */
[----:B----4-:R1:W-:Y:S04]  /*3780*/  STL.U8 [R7+0x1], R4 ;  /* 0x0000010407007387 */ /* 0x0103e80000100000 */
[----:B-----5:R1:W-:Y:S04]  /*3790*/  STL.U8 [R7+0x3], R5 ;  /* 0x0000030507007387 */ /* 0x0203e80000100000 */
[----:B0-----:R1:W-:Y:S04]  /*37a0*/  STL.U8 [R7+0x4], R2 ;  /* 0x0000040207007387 */ /* 0x0013e80000100000 */
[----:B---3--:R1:W-:Y:S01]  /*37b0*/  STL.U8 [R7+0x5], R3 ;  /* 0x0000050307007387 */ /* 0x0083e20000100000 */
[----:B------:R-:W-:Y:S05]  /*37c0*/  BRA.U !UP0, `(.L_x_78) ;  /* 0x0000006108c87547 */ /* 0x000fea000b800000 */
[----:B-1----:R-:W0:Y:S01]  /*37d0*/  LDC.64 R6, c[0x0][0x380] ;  /* 0x0000e000ff067b82 */ /* 0x002e220000000a00 */
[C---:B------:R-:W-:Y:S02]  /*37e0*/  R2UR UR6, R66.reuse ;  /* 0x00000000420672ca */ /* 0x040fe400000e0000 */
[C---:B------:R-:W-:Y:S02]  /*37f0*/  R2UR UR7, R67.reuse ;  /* 0x00000000430772ca */ /* 0x040fe400000e0000 */
[C---:B------:R-:W-:Y:S02]  /*3800*/  R2UR UR12, R66.reuse ;  /* 0x00000000420c72ca */ /* 0x040fe400000e0000 */
[C---:B------:R-:W-:Y:S02]  /*3810*/  R2UR UR13, R67.reuse ;  /* 0x00000000430d72ca */ /* 0x040fe400000e0000 */
[----:B------:R-:W-:Y:S02]  /*3820*/  R2UR UR8, R66 ;  /* 0x00000000420872ca */ /* 0x000fe400000e0000 */
[----:B------:R-:W-:-:S02]  /*3830*/  R2UR UR9, R67 ;  /* 0x00000000430972ca */ /* 0x000fc400000e0000 */
[----:B------:R-:W-:Y:S02]  /*3840*/  R2UR UR10, R66 ;  /* 0x00000000420a72ca */ /* 0x000fe400000e0000 */
[----:B------:R-:W-:Y:S01]  /*3850*/  R2UR UR11, R67 ;  /* 0x00000000430b72ca */ /* 0x000fe200000e0000 */
[----:B0-----:R-:W2:Y:S04]  /*3860*/  LDG.E.U8 R0, desc[UR6][R6.64+0x1] ;  /* 0x0000010606007981 */ /* 0x001ea8000c1e1100 */
[----:B------:R-:W2:Y:S04]  /*3870*/  LDG.E.U8 R9, desc[UR12][R6.64] ;  /* 0x0000000c06097981 */ /* 0x000ea8000c1e1100 */
[----:B------:R-:W3:Y:S04]  /*3880*/  LDG.E.U8 R2, desc[UR8][R6.64+0x2] ;  /* 0x0000020806027981 */ /* 0x000ee8000c1e1100 */
[----:B------:R-:W4:Y:S04]  /*3890*/  LDG.E.U8 R5, desc[UR10][R6.64+0x3] ;  /* 0x0000030a06057981 */ /* 0x000f28000c1e1100 */
[----:B------:R-:W5:Y:S04]  /*38a0*/  LDG.E.U8 R3, desc[UR6][R6.64+0x5] ;  /* 0x0000050606037981 */ /* 0x000f68000c1e1100 */
[----:B------:R-:W5:Y:S04]  /*38b0*/  LDG.E.U8 R14, desc[UR8][R6.64+0x4] ;  /* 0x00000408060e7981 */ /* 0x000f68000c1e1100 */
[----:B------:R-:W5:Y:S01]  /*38c0*/  LDG.E.U8 R4, desc[UR6][R6.64+0x7] ;  /* 0x0000070606047981 */ /* 0x000f62000c1e1100 */
[----:B------:R-:W0:Y:S03]  /*38d0*/  LDCU.64 UR6, c[0x0][0x388] ;  /* 0x00007100ff0677ac */ /* 0x000e260008000a00 */
[----:B------:R-:W5:Y:S01]  /*38e0*/  LDG.E.U8 R11, desc[UR8][R6.64+0x6] ;  /* 0x00000608060b7981 */ /* 0x000f62000c1e1100 */
[----:B------:R-:W-:Y:S01]  /*38f0*/  UIADD3 UR8, UPT, UPT, -UR4, URZ, URZ ;  /* 0x000000ff04087290 */ /* 0x000fe2000fffe1ff */
[----:B------:R-:W-:Y:S01]  /*3900*/  BSSY.RECONVERGENT B7, `(.L_x_78) ;  /* 0x000061e000077945 */ /* 0x000fe20003800200 */
[----:B0-----:R-:W-:-:S04]  /*3910*/  UIADD3 UR4, UP0, UPT, UR6, 0xf, URZ ;  /* 0x0000000f06047890 */ /* 0x001fc8000ff1e0ff */
[----:B------:R-:W-:Y:S01]  /*3920*/  UIADD3.X UR5, UPT, UPT, URZ, UR7, URZ, UP0, !UPT ;  /* 0x00000007ff057290 */ /* 0x000fe200087fe4ff */
[----:B--2---:R-:W-:-:S04]  /*3930*/  IMAD R9, R9, 0x100, R0 ;  /* 0x0000010009097824 */ /* 0x004fc800078e0200 */
[----:B---3--:R-:W-:-:S04]  /*3940*/  IMAD R2, R9, 0x100, R2 ;  /* 0x0000010009027824 */ /* 0x008fc800078e0202 */
[----:B----4-:R-:W-:-:S04]  /*3950*/  IMAD.U32 R5, R2, 0x100, R5 ;  /* 0x0000010002057824 */ /* 0x010fc800078e0005 */
[C---:B------:R-:W-:Y:S01]  /*3960*/  VIADD R8, R5.reuse, 0x98c7e2a2 ;  /* 0x98c7e2a205087836 */ /* 0x040fe20000000000 */
[----:B------:R-:W-:Y:S01]  /*3970*/  IADD3 R13, PT, PT, -R5, 0x67381d5d, RZ ;  /* 0x67381d5d050d7810 */ /* 0x000fe20007ffe1ff */
[----:B-----5:R-:W-:-:S03]  /*3980*/  IMAD.U32 R3, R3, 0x10000, RZ ;  /* 0x0001000003037824 */ /* 0x020fc600078e00ff */
[--C-:B------:R-:W-:Y:S01]  /*3990*/  SHF.L.W.U32.HI R0, R8, 0x1a, R8.reuse ;  /* 0x0000001a08007819 */ /* 0x100fe20000010e08 */
[----:B------:R-:W-:Y:S01]  /*39a0*/  IMAD R14, R14, 0x1000000, R3 ;  /* 0x010000000e0e7824 */ /* 0x000fe200078e0203 */
[C-C-:B------:R-:W-:Y:S02]  /*39b0*/  SHF.L.W.U32.HI R9, R8.reuse, 0x15, R8.reuse ;  /* 0x0000001508097819 */ /* 0x140fe40000010e08 */
[C---:B------:R-:W-:Y:S02]  /*39c0*/  SHF.L.W.U32.HI R2, R8.reuse, 0x7, R8 ;  /* 0x0000000708027819 */ /* 0x040fe40000010e08 */
[----:B------:R-:W-:Y:S02]  /*39d0*/  LOP3.LUT R10, R8, 0x510e527f, RZ, 0xc0, !PT ;  /* 0x510e527f080a7812 */ /* 0x000fe400078ec0ff */
[----:B------:R-:W-:Y:S01]  /*39e0*/  LOP3.LUT R9, R2, R0, R9, 0x96, !PT ;  /* 0x0000000002097212 */ /* 0x000fe200078e9609 */
[----:B------:R-:W-:Y:S01]  /*39f0*/  IMAD.U32 R0, R4, 0x10000, RZ ;  /* 0x0001000004007824 */ /* 0x000fe200078e00ff */
[----:B------:R-:W-:-:S03]  /*3a00*/  LOP3.LUT R10, R10, 0x9b05688c, R13, 0xf8, !PT ;  /* 0x9b05688c0a0a7812 */ /* 0x000fc600078ef80d */
[----:B------:R-:W-:Y:S01]  /*3a10*/  IMAD R11, R11, 0x1000000, R0 ;  /* 0x010000000b0b7824 */ /* 0x000fe200078e0200 */
[----:B------:R-:W-:-:S04]  /*3a20*/  IADD3 R9, PT, PT, R14, R10, R9 ;  /* 0x0000000a0e097210 */ /* 0x000fc80007ffe009 */
[C---:B------:R-:W-:Y:S01]  /*3a30*/  IADD3 R13, PT, PT, -R9.reuse, -0x4d2a11af, RZ ;  /* 0xb2d5ee51090d7810 */ /* 0x040fe20007ffe1ff */
[----:B------:R-:W-:-:S05]  /*3a40*/  VIADD R21, R9, 0xcd2a11ae ;  /* 0xcd2a11ae09157836 */ /* 0x000fca0000000000 */
[C-C-:B------:R-:W-:Y:S02]  /*3a50*/  SHF.L.W.U32.HI R2, R21.reuse, 0x1a, R21.reuse ;  /* 0x0000001a15027819 */ /* 0x140fe40000010e15 */
[C-C-:B------:R-:W-:Y:S02]  /*3a60*/  SHF.L.W.U32.HI R7, R21.reuse, 0x15, R21.reuse ;  /* 0x0000001515077819 */ /* 0x140fe40000010e15 */
[C---:B------:R-:W-:Y:S02]  /*3a70*/  SHF.L.W.U32.HI R4, R21.reuse, 0x7, R21 ;  /* 0x0000000715047819 */ /* 0x040fe40000010e15 */
[----:B------:R-:W-:Y:S02]  /*3a80*/  LOP3.LUT R6, R21, R8, RZ, 0xc0, !PT ;  /* 0x0000000815067212 */ /* 0x000fe400078ec0ff */
[----:B------:R-:W-:Y:S02]  /*3a90*/  LOP3.LUT R2, R4, R2, R7, 0x96, !PT ;  /* 0x0000000204027212 */ /* 0x000fe400078e9607 */
[----:B------:R-:W-:-:S04]  /*3aa0*/  LOP3.LUT R6, R6, 0x510e527f, R13, 0xf8, !PT ;  /* 0x510e527f06067812 */ /* 0x000fc800078ef80d */
        /* <DEDUP_REMOVED lines=8> */
[----:B------:R-:W-:-:S05]  /*3b30*/  LOP3.LUT R13, R13, R8, R6, 0xf8, !PT ;  /* 0x000000080d0d7212 */ /* 0x000fca00078ef806 */
[----:B------:R-:W-:-:S04]  /*3b40*/  IMAD.IADD R4, R4, 0x1, R13 ;  /* 0x0000000104047824 */ /* 0x000fc800078e020d */
[C---:B------:R-:W-:Y:S01]  /*3b50*/  VIADD R2, R4.reuse, 0xa4ce158a ;  /* 0xa4ce158a04027836 */ /* 0x040fe20000000000 */
[----:B------:R-:W-:-:S04]  /*3b60*/  IADD3 R13, PT, PT, -R4, 0x5b31ea75, RZ ;  /* 0x5b31ea75040d7810 */ /* 0x000fc80007ffe1ff */
[C-C-:B------:R-:W-:Y:S02]  /*3b70*/  SHF.L.W.U32.HI R6, R2.reuse, 0x1a, R2.reuse ;  /* 0x0000001a02067819 */ /* 0x140fe40000010e02 */
[C-C-:B------:R-:W-:Y:S02]  /*3b80*/  SHF.L.W.U32.HI R7, R2.reuse, 0x15, R2.reuse ;  /* 0x0000001502077819 */ /* 0x140fe40000010e02 */
[C---:B------:R-:W-:Y:S02]  /*3b90*/  SHF.L.W.U32.HI R10, R2.reuse, 0x7, R2 ;  /* 0x00000007020a7819 */ /* 0x040fe40000010e02 */
[----:B------:R-:W-:Y:S02]  /*3ba0*/  LOP3.LUT R20, R2, R23, RZ, 0xc0, !PT ;  /* 0x0000001702147212 */ /* 0x000fe400078ec0ff */
[----:B------:R-:W-:Y:S02]  /*3bb0*/  LOP3.LUT R7, R10, R6, R7, 0x96, !PT ;  /* 0x000000060a077212 */ /* 0x000fe400078e9607 */
[----:B------:R-:W-:-:S04]  /*3bc0*/  LOP3.LUT R13, R20, R21, R13, 0xf8, !PT ;  /* 0x00000015140d7212 */ /* 0x000fc800078ef80d */
[----:B------:R-:W-:Y:S01]  /*3bd0*/  IADD3 R6, PT, PT, R7, R13, R8 ;  /* 0x0000000d07067210 */ /* 0x000fe20007ffe008 */
[----:B------:R-:W-:-:S04]  /*3be0*/  VIADD R13, R5, 0xfc08884d ;  /* 0xfc08884d050d7836 */ /* 0x000fc80000000000 */
[----:B------:R-:W-:Y:S01]  /*3bf0*/  VIADD R6, R6, 0x3956c25b ;  /* 0x3956c25b06067836 */ /* 0x000fe20000000000 */
[C-C-:B------:R-:W-:Y:S02]  /*3c00*/  SHF.L.W.U32.HI R8, R13.reuse, 0x1e, R13.reuse ;  /* 0x0000001e0d087819 */ /* 0x140fe40000010e0d */
[C-C-:B------:R-:W-:Y:S01]  /*3c10*/  SHF.L.W.U32.HI R15, R13.reuse, 0x13, R13.reuse ;  /* 0x000000130d0f7819 */ /* 0x140fe20000010e0d */
[C---:B------:R-:W-:Y:S01]  /*3c20*/  IMAD.IADD R7, R13.reuse, 0x1, R6 ;  /* 0x000000010d077824 */ /* 0x040fe200078e0206 */
[----:B------:R-:W-:-:S04]  /*3c30*/  SHF.L.W.U32.HI R10, R13, 0xa, R13 ;  /* 0x0000000a0d0a7819 */ /* 0x000fc80000010e0d */
[C-C-:B------:R-:W-:Y:S02]  /*3c40*/  SHF.L.W.U32.HI R20, R7.reuse, 0x1a, R7.reuse ;  /* 0x0000001a07147819 */ /* 0x140fe40000010e07 */
[C-C-:B------:R-:W-:Y:S02]  /*3c50*/  SHF.L.W.U32.HI R31, R7.reuse, 0x15, R7.reuse ;  /* 0x00000015071f7819 */ /* 0x140fe40000010e07 */
[----:B------:R-:W-:Y:S02]  /*3c60*/  SHF.L.W.U32.HI R22, R7, 0x7, R7 ;  /* 0x0000000707167819 */ /* 0x000fe40000010e07 */
[----:B------:R-:W-:Y:S02]  /*3c70*/  LOP3.LUT R8, R10, R8, R15, 0x96, !PT ;  /* 0x000000080a087212 */ /* 0x000fe400078e960f */
[----:B------:R-:W-:Y:S02]  /*3c80*/  LOP3.LUT R10, R13, 0xd16e48e2, RZ, 0xc0, !PT ;  /* 0xd16e48e20d0a7812 */ /* 0x000fe400078ec0ff */
[----:B------:R-:W-:-:S02]  /*3c90*/  LOP3.LUT R20, R22, R20, R31, 0x96, !PT ;  /* 0x0000001416147212 */ /* 0x000fc400078e961f */
[----:B------:R-:W-:Y:S02]  /*3ca0*/  LOP3.LUT R15, R23, R7, R2, 0xb8, !PT ;  /* 0x00000007170f7212 */ /* 0x000fe400078eb802 */
[----:B------:R-:W-:Y:S02]  /*3cb0*/  IADD3 R8, PT, PT, R9, R8, R10 ;  /* 0x0000000809087210 */ /* 0x000fe40007ffe00a */
[----:B------:R-:W-:-:S03]  /*3cc0*/  IADD3 R15, PT, PT, R20, R15, R21 ;  /* 0x0000000f140f7210 */ /* 0x000fc60007ffe015 */
[----:B------:R-:W-:Y:S02]  /*3cd0*/  VIADD R20, R8, 0xbabcc441 ;  /* 0xbabcc44108147836 */ /* 0x000fe40000000000 */
[----:B------:R-:W-:-:S03]  /*3ce0*/  VIADD R8, R15, 0x59f111f1 ;  /* 0x59f111f10f087836 */ /* 0x000fc60000000000 */
[C---:B------:R-:W-:Y:S01]  /*3cf0*/  SHF.L.W.U32.HI R9, R20.reuse, 0x1e, R20 ;  /* 0x0000001e14097819 */ /* 0x040fe20000010e14 */
[C---:B------:R-:W-:Y:S01]  /*3d00*/  IMAD.IADD R10, R20.reuse, 0x1, R8 ;  /* 0x00000001140a7824 */ /* 0x040fe200078e0208 */
[C-C-:B------:R-:W-:Y:S02]  /*3d10*/  SHF.L.W.U32.HI R22, R20.reuse, 0x13, R20.reuse ;  /* 0x0000001314167819 */ /* 0x140fe40000010e14 */
[----:B------:R-:W-:Y:S02]  /*3d20*/  SHF.L.W.U32.HI R15, R20, 0xa, R20 ;  /* 0x0000000a140f7819 */ /* 0x000fe40000010e14 */
[C-C-:B------:R-:W-:Y:S02]  /*3d30*/  SHF.L.W.U32.HI R21, R10.reuse, 0x1a, R10.reuse ;  /* 0x0000001a0a157819 */ /* 0x140fe40000010e0a */
[C-C-:B------:R-:W-:Y:S02]  /*3d40*/  SHF.L.W.U32.HI R30, R10.reuse, 0x15, R10.reuse ;  /* 0x000000150a1e7819 */ /* 0x140fe40000010e0a */
[----:B------:R-:W-:-:S02]  /*3d50*/  SHF.L.W.U32.HI R31, R10, 0x7, R10 ;  /* 0x000000070a1f7819 */ /* 0x000fc40000010e0a */
[----:B------:R-:W-:Y:S02]  /*3d60*/  LOP3.LUT R9, R15, R9, R22, 0x96, !PT ;  /* 0x000000090f097212 */ /* 0x000fe400078e9616 */
[----:B------:R-:W-:Y:S02]  /*3d70*/  LOP3.LUT R15, R13, 0x6a09e667, R20, 0xe8, !PT ;  /* 0x6a09e6670d0f7812 */ /* 0x000fe400078ee814 */
[----:B------:R-:W-:Y:S02]  /*3d80*/  LOP3.LUT R30, R31, R21, R30, 0x96, !PT ;  /* 0x000000151f1e7212 */ /* 0x000fe400078e961e */
[----:B------:R-:W-:Y:S02]  /*3d90*/  LOP3.LUT R21, R2, R10, R7, 0xb8, !PT ;  /* 0x0000000a02157212 */ /* 0x000fe400078eb807 */
[----:B------:R-:W-:Y:S02]  /*3da0*/  IADD3 R9, PT, PT, R12, R9, R15 ;  /* 0x000000090c097210 */ /* 0x000fe40007ffe00f */
[----:B------:R-:W-:-:S03]  /*3db0*/  IADD3 R12, PT, PT, R30, R21, R23 ;  /* 0x000000151e0c7210 */ /* 0x000fc60007ffe017 */
[----:B------:R-:W-:Y:S02]  /*3dc0*/  VIADD R15, R9, 0x50c6645b ;  /* 0x50c6645b090f7836 */ /* 0x000fe40000000000 */
[----:B------:R-:W-:-:S03]  /*3dd0*/  VIADD R12, R12, 0x923f82a4 ;  /* 0x923f82a40c0c7836 */ /* 0x000fc60000000000 */
[C-C-:B------:R-:W-:Y:S01]  /*3de0*/  SHF.L.W.U32.HI R21, R15.reuse, 0x1e, R15.reuse ;  /* 0x0000001e0f157819 */ /* 0x140fe20000010e0f */
[C---:B------:R-:W-:Y:S01]  /*3df0*/  IMAD.IADD R9, R15.reuse, 0x1, R12 ;  /* 0x000000010f097824 */ /* 0x040fe200078e020c */
[C-C-:B------:R-:W-:Y:S02]  /*3e00*/  SHF.L.W.U32.HI R22, R15.reuse, 0x13, R15.reuse ;  /* 0x000000130f167819 */ /* 0x140fe40000010e0f */
[----:B------:R-:W-:Y:S02]  /*3e10*/  SHF.L.W.U32.HI R23, R15, 0xa, R15 ;  /* 0x0000000a0f177819 */ /* 0x000fe40000010e0f */
[C-C-:B------:R-:W-:Y:S02]  /*3e20*/  SHF.L.W.U32.HI R30, R9.reuse, 0x1a, R9.reuse ;  /* 0x0000001a091e7819 */ /* 0x140fe40000010e09 */
[C-C-:B------:R-:W-:Y:S02]  /*3e30*/  SHF.L.W.U32.HI R31, R9.reuse, 0x15, R9.reuse ;  /* 0x00000015091f7819 */ /* 0x140fe40000010e09 */
[----:B------:R-:W-:-:S02]  /*3e40*/  SHF.L.W.U32.HI R32, R9, 0x7, R9 ;  /* 0x0000000709207819 */ /* 0x000fc40000010e09 */
[----:B------:R-:W-:Y:S02]  /*3e50*/  LOP3.LUT R21, R23, R21, R22, 0x96, !PT ;  /* 0x0000001517157212 */ /* 0x000fe400078e9616 */
[----:B------:R-:W-:Y:S02]  /*3e60*/  LOP3.LUT R13, R20, R13, R15, 0xe8, !PT ;  /* 0x0000000d140d7212 */ /* 0x000fe400078ee80f */
        /* <DEDUP_REMOVED lines=19> */
[----:B------:R-:W-:Y:S01]  /*3fa0*/  VIADD R6, R30, 0xd807aa98 ;  /* 0xd807aa981e067836 */ /* 0x000fe20000000000 */
[C-C-:B------:R-:W-:Y:S02]  /*3fb0*/  SHF.L.W.U32.HI R21, R20.reuse, 0x1e, R20.reuse ;  /* 0x0000001e14157819 */ /* 0x140fe40000010e14 */
[C---:B------:R-:W-:Y:S01]  /*3fc0*/  SHF.L.W.U32.HI R22, R20.reuse, 0x13, R20 ;  /* 0x0000001314167819 */ /* 0x040fe20000010e14 */
[C---:B------:R-:W-:Y:S01]  /*3fd0*/  IMAD.IADD R7, R20.reuse, 0x1, R6 ;  /* 0x0000000114077824 */ /* 0x040fe200078e0206 */
[--C-:B------:R-:W-:Y:S02]  /*3fe0*/  SHF.L.W.U32.HI R23, R20, 0xa, R20.reuse ;  /* 0x0000000a14177819 */ /* 0x100fe40000010e14 */
[----:B------:R-:W-:Y:S02]  /*3ff0*/  LOP3.LUT R15, R13, R15, R20, 0xe8, !PT ;  /* 0x0000000f0d0f7212 */ /* 0x000fe400078ee814 */
[C-C-:B------:R-:W-:Y:S02]  /*4000*/  SHF.L.W.U32.HI R30, R7.reuse, 0x1a, R7.reuse ;  /* 0x0000001a071e7819 */ /* 0x140fe40000010e07 */
[----:B------:R-:W-:-:S02]  /*4010*/  SHF.L.W.U32.HI R31, R7, 0x15, R7 ;  /* 0x00000015071f7819 */ /* 0x000fc40000010e07 */
[----:B------:R-:W-:Y:S02]  /*4020*/  SHF.L.W.U32.HI R32, R7, 0x7, R7 ;  /* 0x0000000707207819 */ /* 0x000fe40000010e07 */
[----:B------:R-:W-:Y:S02]  /*4030*/  LOP3.LUT R21, R23, R21, R22, 0x96, !PT ;  /* 0x0000001517157212 */ /* 0x000fe400078e9616 */
[----:B------:R-:W-:Y:S02]  /*4040*/  LOP3.LUT R31, R32, R30, R31, 0x96, !PT ;  /* 0x0000001e201f7212 */ /* 0x000fe400078e961f */
[----:B------:R-:W-:Y:S02]  /*4050*/  LOP3.LUT R30, R9, R7, R2, 0xb8, !PT ;  /* 0x00000007091e7212 */ /* 0x000fe400078eb802 */
[----:B------:R-:W-:Y:S02]  /*4060*/  IADD3 R15, PT, PT, R8, R21, R15 ;  /* 0x00000015080f7210 */ /* 0x000fe40007ffe00f */
[----:B------:R-:W-:-:S02]  /*4070*/  IADD3 R10, PT, PT, R31, R30, R10 ;  /* 0x0000001e1f0a7210 */ /* 0x000fc40007ffe00a */
[C-C-:B------:R-:W-:Y:S02]  /*4080*/  SHF.L.W.U32.HI R21, R15.reuse, 0x1e, R15.reuse ;  /* 0x0000001e0f157819 */ /* 0x140fe40000010e0f */
[C-C-:B------:R-:W-:Y:S01]  /*4090*/  SHF.L.W.U32.HI R22, R15.reuse, 0x13, R15.reuse ;  /* 0x000000130f167819 */ /* 0x140fe20000010e0f */
[----:B------:R-:W-:Y:S01]  /*40a0*/  VIADD R10, R10, 0x12835b01 ;  /* 0x12835b010a0a7836 */ /* 0x000fe20000000000 */
[C-C-:B------:R-:W-:Y:S02]  /*40b0*/  SHF.L.W.U32.HI R23, R15.reuse, 0xa, R15.reuse ;  /* 0x0000000a0f177819 */ /* 0x140fe40000010e0f */
[----:B------:R-:W-:Y:S01]  /*40c0*/  LOP3.LUT R13, R20, R13, R15, 0xe8, !PT ;  /* 0x0000000d140d7212 */ /* 0x000fe200078ee80f */
[----:B------:R-:W-:Y:S01]  /*40d0*/  IMAD.IADD R8, R15, 0x1, R10 ;  /* 0x000000010f087824 */ /* 0x000fe200078e020a */
[----:B------:R-:W-:-:S04]  /*40e0*/  LOP3.LUT R21, R23, R21, R22, 0x96, !PT ;  /* 0x0000001517157212 */ /* 0x000fc800078e9616 */
[C-C-:B------:R-:W-:Y:S02]  /*40f0*/  SHF.L.W.U32.HI R30, R8.reuse, 0x1a, R8.reuse ;  /* 0x0000001a081e7819 */ /* 0x140fe40000010e08 */
[C-C-:B------:R-:W-:Y:S02]  /*4100*/  SHF.L.W.U32.HI R31, R8.reuse, 0x15, R8.reuse ;  /* 0x00000015081f7819 */ /* 0x140fe40000010e08 */
[----:B------:R-:W-:Y:S02]  /*4110*/  SHF.L.W.U32.HI R32, R8, 0x7, R8 ;  /* 0x0000000708207819 */ /* 0x000fe40000010e08 */
[----:B------:R-:W-:Y:S02]  /*4120*/  IADD3 R13, PT, PT, R12, R21, R13 ;  /* 0x000000150c0d7210 */ /* 0x000fe40007ffe00d */
[----:B------:R-:W-:Y:S02]  /*4130*/  LOP3.LUT R30, R32, R30, R31, 0x96, !PT ;  /* 0x0000001e201e7212 */ /* 0x000fe400078e961f */
[----:B------:R-:W-:-:S02]  /*4140*/  LOP3.LUT R31, R2, R8, R7, 0xb8, !PT ;  /* 0x00000008021f7212 */ /* 0x000fc400078eb807 */
[C---:B------:R-:W-:Y:S02]  /*4150*/  SHF.L.W.U32.HI R21, R13.reuse, 0x1e, R13 ;  /* 0x0000001e0d157819 */ /* 0x040fe40000010e0d */
[----:B------:R-:W-:Y:S02]  /*4160*/  IADD3 R30, PT, PT, R30, R31, R9 ;  /* 0x0000001f1e1e7210 */ /* 0x000fe40007ffe009 */
[C-C-:B------:R-:W-:Y:S02]  /*4170*/  SHF.L.W.U32.HI R22, R13.reuse, 0x13, R13.reuse ;  /* 0x000000130d167819 */ /* 0x140fe40000010e0d */
[--C-:B------:R-:W-:Y:S01]  /*4180*/  SHF.L.W.U32.HI R23, R13, 0xa, R13.reuse ;  /* 0x0000000a0d177819 */ /* 0x100fe20000010e0d */
[----:B------:R-:W-:Y:S01]  /*4190*/  VIADD R12, R30, 0x243185be ;  /* 0x243185be1e0c7836 */ /* 0x000fe20000000000 */
[----:B------:R-:W-:Y:S02]  /*41a0*/  LOP3.LUT R20, R15, R20, R13, 0xe8, !PT ;  /* 0x000000140f147212 */ /* 0x000fe400078ee80d */
[----:B------:R-:W-:Y:S01]  /*41b0*/  LOP3.LUT R21, R23, R21, R22, 0x96, !PT ;  /* 0x0000001517157212 */ /* 0x000fe200078e9616 */
[----:B------:R-:W-:-:S03]  /*41c0*/  IMAD.IADD R9, R13, 0x1, R12 ;  /* 0x000000010d097824 */ /* 0x000fc600078e020c */
[----:B------:R-:W-:Y:S02]  /*41d0*/  IADD3 R20, PT, PT, R4, R21, R20 ;  /* 0x0000001504147210 */ /* 0x000fe40007ffe014 */
[C-C-:B------:R-:W-:Y:S02]  /*41e0*/  SHF.L.W.U32.HI R30, R9.reuse, 0x1a, R9.reuse ;  /* 0x0000001a091e7819 */ /* 0x140fe40000010e09 */
[C-C-:B------:R-:W-:Y:S02]  /*41f0*/  SHF.L.W.U32.HI R31, R9.reuse, 0x15, R9.reuse ;  /* 0x00000015091f7819 */ /* 0x140fe40000010e09 */
[----:B------:R-:W-:Y:S02]  /*4200*/  SHF.L.W.U32.HI R32, R9, 0x7, R9 ;  /* 0x0000000709207819 */ /* 0x000fe40000010e09 */
[----:B------:R-:W-:Y:S02]  /*4210*/  SHF.L.W.U32.HI R21, R20, 0x1e, R20 ;  /* 0x0000001e14157819 */ /* 0x000fe40000010e14 */
[----:B------:R-:W-:-:S02]  /*4220*/  LOP3.LUT R31, R32, R30, R31, 0x96, !PT ;  /* 0x0000001e201f7212 */ /* 0x000fc400078e961f */
[----:B------:R-:W-:Y:S02]  /*4230*/  LOP3.LUT R30, R7, R9, R8, 0xb8, !PT ;  /* 0x00000009071e7212 */ /* 0x000fe400078eb808 */
[C---:B------:R-:W-:Y:S02]  /*4240*/  SHF.L.W.U32.HI R22, R20.reuse, 0x13, R20 ;  /* 0x0000001314167819 */ /* 0x040fe40000010e14 */
[----:B------:R-:W-:Y:S02]  /*4250*/  IADD3 R2, PT, PT, R31, R30, R2 ;  /* 0x0000001e1f027210 */ /* 0x000fe40007ffe002 */
[--C-:B------:R-:W-:Y:S02]  /*4260*/  SHF.L.W.U32.HI R23, R20, 0xa, R20.reuse ;  /* 0x0000000a14177819 */ /* 0x100fe40000010e14 */
[----:B------:R-:W-:Y:S01]  /*4270*/  LOP3.LUT R15, R13, R15, R20, 0xe8, !PT ;  /* 0x0000000f0d0f7212 */ /* 0x000fe200078ee814 */
[----:B------:R-:W-:Y:S01]  /*4280*/  VIADD R2, R2, 0x550c7dc3 ;  /* 0x550c7dc302027836 */ /* 0x000fe20000000000 */
[----:B------:R-:W-:-:S03]  /*4290*/  LOP3.LUT R21, R23, R21, R22, 0x96, !PT ;  /* 0x0000001517157212 */ /* 0x000fc600078e9616 */
[----:B------:R-:W-:Y:S01]  /*42a0*/  IMAD.IADD R4, R20, 0x1, R2 ;  /* 0x0000000114047824 */ /* 0x000fe200078e0202 */
[----:B------:R-:W-:-:S04]  /*42b0*/  IADD3 R15, PT, PT, R6, R21, R15 ;  /* 0x00000015060f7210 */ /* 0x000fc80007ffe00f */
[C-C-:B------:R-:W-:Y:S02]  /*42c0*/  SHF.L.W.U32.HI R30, R4.reuse, 0x1a, R4.reuse ;  /* 0x0000001a041e7819 */ /* 0x140fe40000010e04 */
[C-C-:B------:R-:W-:Y:S02]  /*42d0*/  SHF.L.W.U32.HI R31, R4.reuse, 0x15, R4.reuse ;  /* 0x00000015041f7819 */ /* 0x140fe40000010e04 */
[----:B------:R-:W-:Y:S02]  /*42e0*/  SHF.L.W.U32.HI R32, R4, 0x7, R4 ;  /* 0x0000000704207819 */ /* 0x000fe40000010e04 */
[----:B------:R-:W-:Y:S02]  /*42f0*/  SHF.L.W.U32.HI R21, R15, 0x1e, R15 ;  /* 0x0000001e0f157819 */ /* 0x000fe40000010e0f */
[----:B------:R-:W-:Y:S02]  /*4300*/  LOP3.LUT R30, R32, R30, R31, 0x96, !PT ;  /* 0x0000001e201e7212 */ /* 0x000fe400078e961f */
[----:B------:R-:W-:-:S02]  /*4310*/  LOP3.LUT R31, R8, R4, R9, 0xb8, !PT ;  /* 0x00000004081f7212 */ /* 0x000fc400078eb809 */
        /* <DEDUP_REMOVED lines=14> */
[--C-:B------:R-:W-:Y:S02]  /*4400*/  SHF.L.W.U32.HI R22, R13, 0x13, R13.reuse ;  /* 0x000000130d167819 */ /* 0x100fe40000010e0d */
        /* <DEDUP_REMOVED lines=18> */
[----:B------:R-:W-:Y:S02]  /*4530*/  LOP3.LUT R21, R23, R21, R22, 0x96, !PT ;  /* 0x0000001517157212 */ /* 0x000fe400078e9616 */
[----:B------:R-:W-:Y:S01]  /*4540*/  SHF.L.W.U32.HI R22, R14, 0xe, R3 ;  /* 0x0000000e0e167819 */ /* 0x000fe20000010e03 */
[----:B------:R-:W-:Y:S01]  /*4550*/  IMAD.IADD R9, R20, 0x1, R12 ;  /* 0x0000000114097824 */ /* 0x000fe200078e020c */
[----:B------:R-:W-:-:S02]  /*4560*/  IADD3 R15, PT, PT, R2, R21, R15 ;  /* 0x00000015020f7210 */ /* 0x000fc40007ffe00f */
[--C-:B------:R-:W-:Y:S02]  /*4570*/  SHF.R.U32.HI R3, RZ, 0x7, R14.reuse ;  /* 0x00000007ff037819 */ /* 0x100fe4000001160e */
[C-C-:B------:R-:W-:Y:S02]  /*4580*/  SHF.L.W.U32.HI R30, R9.reuse, 0x1a, R9.reuse ;  /* 0x0000001a091e7819 */ /* 0x140fe40000010e09 */
[C-C-:B------:R-:W-:Y:S02]  /*4590*/  SHF.L.W.U32.HI R31, R9.reuse, 0x15, R9.reuse ;  /* 0x00000015091f7819 */ /* 0x140fe40000010e09 */
[----:B------:R-:W-:Y:S02]  /*45a0*/  SHF.L.W.U32.HI R32, R9, 0x7, R9 ;  /* 0x0000000709207819 */ /* 0x000fe40000010e09 */
[----:B------:R-:W-:Y:S02]  /*45b0*/  SHF.R.U32.HI R21, RZ, 0x3, R14 ;  /* 0x00000003ff157819 */ /* 0x000fe4000001160e */
[----:B------:R-:W-:-:S02]  /*45c0*/  LOP3.LUT R31, R32, R30, R31, 0x96, !PT ;  /* 0x0000001e201f7212 */ /* 0x000fc400078e961f */
[----:B------:R-:W-:Y:S02]  /*45d0*/  LOP3.LUT R30, R7, R9, R8, 0xb8, !PT ;  /* 0x00000009071e7212 */ /* 0x000fe400078eb808 */
[----:B------:R-:W-:Y:S02]  /*45e0*/  LOP3.LUT R22, R21, R3, R22, 0x96, !PT ;  /* 0x0000000315167212 */ /* 0x000fe400078e9616 */
[----:B------:R-:W-:Y:S02]  /*45f0*/  IADD3 R30, PT, PT, R31, R30, R4 ;  /* 0x0000001e1f1e7210 */ /* 0x000fe40007ffe004 */
[--C-:B------:R-:W-:Y:S01]  /*4600*/  SHF.L.W.U32.HI R3, R15, 0x1e, R15.reuse ;  /* 0x0000001e0f037819 */ /* 0x100fe20000010e0f */
[----:B------:R-:W-:Y:S01]  /*4610*/  IMAD.IADD R5, R5, 0x1, R22 ;  /* 0x0000000105057824 */ /* 0x000fe200078e0216 */
[C-C-:B------:R-:W-:Y:S01]  /*4620*/  SHF.L.W.U32.HI R21, R15.reuse, 0xa, R15.reuse ;  /* 0x0000000a0f157819 */ /* 0x140fe20000010e0f */
[----:B------:R-:W-:Y:S01]  /*4630*/  VIADD R2, R30, 0xc19bf1e4 ;  /* 0xc19bf1e41e027836 */ /* 0x000fe20000000000 */
[----:B------:R-:W-:-:S02]  /*4640*/  SHF.L.W.U32.HI R30, R15, 0x13, R15 ;  /* 0x000000130f1e7819 */ /* 0x000fc40000010e0f */
[----:B------:R-:W-:Y:S01]  /*4650*/  LOP3.LUT R22, R20, R13, R15, 0xe8, !PT ;  /* 0x0000000d14167212 */ /* 0x000fe200078ee80f */
[----:B------:R-:W-:Y:S01]  /*4660*/  IMAD.IADD R4, R15, 0x1, R2 ;  /* 0x000000010f047824 */ /* 0x000fe200078e0202 */
[----:B------:R-:W-:Y:S02]  /*4670*/  LOP3.LUT R3, R21, R3, R30, 0x96, !PT ;  /* 0x0000000315037212 */ /* 0x000fe400078e961e */
[----:B------:R-:W-:Y:S02]  /*4680*/  SHF.L.W.U32.HI R13, R11, 0xe, R0 ;  /* 0x0000000e0b0d7819 */ /* 0x000fe40000010e00 */
[C-C-:B------:R-:W-:Y:S02]  /*4690*/  SHF.L.W.U32.HI R23, R4.reuse, 0x1a, R4.reuse ;  /* 0x0000001a04177819 */ /* 0x140fe40000010e04 */
[C-C-:B------:R-:W-:Y:S02]  /*46a0*/  SHF.L.W.U32.HI R32, R4.reuse, 0x15, R4.reuse ;  /* 0x0000001504207819 */ /* 0x140fe40000010e04 */
[----:B------:R-:W-:-:S02]  /*46b0*/  SHF.L.W.U32.HI R31, R4, 0x7, R4 ;  /* 0x00000007041f7819 */ /* 0x000fc40000010e04 */
[----:B------:R-:W-:Y:S02]  /*46c0*/  IADD3 R22, PT, PT, R6, R3, R22 ;  /* 0x0000000306167210 */ /* 0x000fe40007ffe016 */
[----:B------:R-:W-:Y:S02]  /*46d0*/  LOP3.LUT R32, R31, R23, R32, 0x96, !PT ;  /* 0x000000171f207212 */ /* 0x000fe400078e9620 */
[----:B------:R-:W-:Y:S02]  /*46e0*/  LOP3.LUT R23, R8, R4, R9, 0xb8, !PT ;  /* 0x0000000408177212 */ /* 0x000fe400078eb809 */
[----:B------:R-:W-:Y:S02]  /*46f0*/  SHF.R.U32.HI R0, RZ, 0x7, R11 ;  /* 0x00000007ff007819 */ /* 0x000fe4000001160b */
[----:B------:R-:W-:Y:S02]  /*4700*/  IADD3 R32, PT, PT, R32, R23, R7 ;  /* 0x0000001720207210 */ /* 0x000fe40007ffe007 */
[----:B------:R-:W-:-:S02]  /*4710*/  SHF.R.U32.HI R6, RZ, 0x3, R11 ;  /* 0x00000003ff067819 */ /* 0x000fc4000001160b */
[----:B------:R-:W-:Y:S02]  /*4720*/  IADD3 R3, PT, PT, R32, -0x1b64963f, R5 ;  /* 0xe49b69c120037810 */ /* 0x000fe40007ffe005 */
[----:B------:R-:W-:Y:S02]  /*4730*/  LOP3.LUT R13, R6, R0, R13, 0x96, !PT ;  /* 0x00000000060d7212 */ /* 0x000fe400078e960d */
[C-C-:B------:R-:W-:Y:S01]  /*4740*/  SHF.L.W.U32.HI R0, R22.reuse, 0x1e, R22.reuse ;  /* 0x0000001e16007819 */ /* 0x140fe20000010e16 */
[C---:B------:R-:W-:Y:S01]  /*4750*/  IMAD.IADD R7, R22.reuse, 0x1, R3 ;  /* 0x0000000116077824 */ /* 0x040fe200078e0203 */
[C-C-:B------:R-:W-:Y:S02]  /*4760*/  SHF.L.W.U32.HI R21, R22.reuse, 0x13, R22.reuse ;  /* 0x0000001316157819 */ /* 0x140fe40000010e16 */
[----:B------:R-:W-:Y:S02]  /*4770*/  SHF.L.W.U32.HI R6, R22, 0xa, R22 ;  /* 0x0000000a16067819 */ /* 0x000fe40000010e16 */
[----:B------:R-:W-:-:S02]  /*4780*/  SHF.L.W.U32.HI R23, R7, 0x1a, R7 ;  /* 0x0000001a07177819 */ /* 0x000fc40000010e07 */
[C-C-:B------:R-:W-:Y:S02]  /*4790*/  SHF.L.W.U32.HI R30, R7.reuse, 0x15, R7.reuse ;  /* 0x00000015071e7819 */ /* 0x140fe40000010e07 */
[----:B------:R-:W-:Y:S02]  /*47a0*/  SHF.L.W.U32.HI R31, R7, 0x7, R7 ;  /* 0x00000007071f7819 */ /* 0x000fe40000010e07 */
[----:B------:R-:W-:Y:S02]  /*47b0*/  IADD3 R14, PT, PT, R13, 0x360000, R14 ;  /* 0x003600000d0e7810 */ /* 0x000fe40007ffe00e */
[----:B------:R-:W-:Y:S02]  /*47c0*/  LOP3.LUT R31, R31, R23, R30, 0x96, !PT ;  /* 0x000000171f1f7212 */ /* 0x000fe400078e961e */
[----:B------:R-:W-:Y:S02]  /*47d0*/  LOP3.LUT R30, R9, R7, R4, 0xb8, !PT ;  /* 0x00000007091e7212 */ /* 0x000fe400078eb804 */
[----:B------:R-:W-:-:S02]  /*47e0*/  LOP3.LUT R21, R6, R0, R21, 0x96, !PT ;  /* 0x0000000006157212 */ /* 0x000fc400078e9615 */
[----:B------:R-:W-:Y:S02]  /*47f0*/  LOP3.LUT R23, R15, R20, R22, 0xe8, !PT ;  /* 0x000000140f177212 */ /* 0x000fe400078ee816 */
[----:B------:R-:W-:Y:S02]  /*4800*/  IADD3 R31, PT, PT, R31, R30, R8 ;  /* 0x0000001e1f1f7210 */ /* 0x000fe40007ffe008 */
[----:B------:R-:W-:Y:S02]  /*4810*/  IADD3 R23, PT, PT, R10, R21, R23 ;  /* 0x000000150a177210 */ /* 0x000fe40007ffe017 */
[----:B------:R-:W-:Y:S02]  /*4820*/  IADD3 R6, PT, PT, R31, -0x1041b87a, R14 ;  /* 0xefbe47861f067810 */ /* 0x000fe40007ffe00e */
[C-C-:B------:R-:W-:Y:S02]  /*4830*/  SHF.L.W.U32.HI R8, R5.reuse, 0xf, R5.reuse ;  /* 0x0000000f05087819 */ /* 0x140fe40000010e05 */
[--C-:B------:R-:W-:Y:S01]  /*4840*/  SHF.L.W.U32.HI R13, R5, 0xd, R5.reuse ;  /* 0x0000000d050d7819 */ /* 0x100fe20000010e05 */
[----:B------:R-:W-:Y:S01]  /*4850*/  IMAD.IADD R0, R23, 0x1, R6 ;  /* 0x0000000117007824 */ /* 0x000fe200078e0206 */
[----:B------:R-:W-:-:S02]  /*4860*/  SHF.R.U32.HI R10, RZ, 0xa, R5 ;  /* 0x0000000aff0a7819 */ /* 0x000fc40000011605 */
[----:B------:R-:W-:Y:S02]  /*4870*/  SHF.L.W.U32.HI R20, R23, 0xa, R23 ;  /* 0x0000000a17147819 */ /* 0x000fe40000010e17 */
[C-C-:B------:R-:W-:Y:S02]  /*4880*/  SHF.L.W.U32.HI R21, R0.reuse, 0x1a, R0.reuse ;  /* 0x0000001a00157819 */ /* 0x140fe40000010e00 */
[C-C-:B------:R-:W-:Y:S02]  /*4890*/  SHF.L.W.U32.HI R30, R0.reuse, 0x15, R0.reuse ;  /* 0x00000015001e7819 */ /* 0x140fe40000010e00 */
[----:B------:R-:W-:Y:S02]  /*48a0*/  SHF.L.W.U32.HI R31, R0, 0x7, R0 ;  /* 0x00000007001f7819 */ /* 0x000fe40000010e00 */
[----:B------:R-:W-:Y:S02]  /*48b0*/  LOP3.LUT R8, R10, R8, R13, 0x96, !PT ;  /* 0x000000080a087212 */ /* 0x000fe400078e960d */
[----:B------:R-:W-:-:S02]  /*48c0*/  LOP3.LUT R30, R31, R21, R30, 0x96, !PT ;  /* 0x000000151f1e7212 */ /* 0x000fc400078e961e */
[C-C-:B------:R-:W-:Y:S02]  /*48d0*/  SHF.L.W.U32.HI R10, R23.reuse, 0x1e, R23.reuse ;  /* 0x0000001e170a7819 */ /* 0x140fe40000010e17 */
[----:B------:R-:W-:Y:S02]  /*48e0*/  SHF.L.W.U32.HI R13, R23, 0x13, R23 ;  /* 0x00000013170d7819 */ /* 0x000fe40000010e17 */
[----:B------:R-:W-:Y:S02]  /*48f0*/  LOP3.LUT R21, R4, R0, R7, 0xb8, !PT ;  /* 0x0000000004157212 */ /* 0x000fe400078eb807 */
[----:B------:R-:W-:Y:S02]  /*4900*/  IADD3 R11, PT, PT, R11, -0x1c03fe2, R8 ;  /* 0xfe3fc01e0b0b7810 */ /* 0x000fe40007ffe008 */
[----:B------:R-:W-:Y:S02]  /*4910*/  LOP3.LUT R13, R20, R10, R13, 0x96, !PT ;  /* 0x0000000a140d7212 */ /* 0x000fe400078e960d */
[----:B------:R-:W-:-:S02]  /*4920*/  LOP3.LUT R15, R22, R15, R23, 0xe8, !PT ;  /* 0x0000000f160f7212 */ /* 0x000fc400078ee817 */
[----:B------:R-:W-:Y:S02]  /*4930*/  IADD3 R8, PT, PT, R30, R21, R9 ;  /* 0x000000151e087210 */ /* 0x000fe40007ffe009 */
[----:B------:R-:W-:Y:S02]  /*4940*/  IADD3 R12, PT, PT, R12, R13, R15 ;  /* 0x0000000d0c0c7210 */ /* 0x000fe40007ffe00f */
[----:B------:R-:W-:Y:S02]  /*4950*/  IADD3 R8, PT, PT, R8, 0xfc19dc6, R11 ;  /* 0x0fc19dc608087810 */ /* 0x000fe40007ffe00b */
[C-C-:B------:R-:W-:Y:S02]  /*4960*/  SHF.L.W.U32.HI R10, R14.reuse, 0xf, R14.reuse ;  /* 0x0000000f0e0a7819 */ /* 0x140fe40000010e0e */
[----:B------:R-:W-:Y:S01]  /*4970*/  SHF.L.W.U32.HI R13, R14, 0xd, R14 ;  /* 0x0000000d0e0d7819 */ /* 0x000fe20000010e0e */
[C---:B------:R-:W-:Y:S01]  /*4980*/  IMAD.IADD R9, R12.reuse, 0x1, R8 ;  /* 0x000000010c097824 */ /* 0x040fe200078e0208 */
[----:B------:R-:W-:-:S02]  /*4990*/  SHF.L.W.U32.HI R30, R12, 0xa, R12 ;  /* 0x0000000a0c1e7819 */ /* 0x000fc40000010e0c */
[----:B------:R-:W-:Y:S02]  /*49a0*/  LOP3.LUT R22, R23, R22, R12, 0xe8, !PT ;  /* 0x0000001617167212 */ /* 0x000fe400078ee80c */
[C-C-:B------:R-:W-:Y:S02]  /*49b0*/  SHF.L.W.U32.HI R15, R9.reuse, 0x1a, R9.reuse ;  /* 0x0000001a090f7819 */ /* 0x140fe40000010e09 */
[C-C-:B------:R-:W-:Y:S02]  /*49c0*/  SHF.L.W.U32.HI R20, R9.reuse, 0x15, R9.reuse ;  /* 0x0000001509147819 */ /* 0x140fe40000010e09 */
[----:B------:R-:W-:Y:S02]  /*49d0*/  SHF.L.W.U32.HI R21, R9, 0x7, R9 ;  /* 0x0000000709157819 */ /* 0x000fe40000010e09 */
[----:B------:R-:W-:Y:S02]  /*49e0*/  LOP3.LUT R32, R7, R9, R0, 0xb8, !PT ;  /* 0x0000000907207212 */ /* 0x000fe400078eb800 */
[----:B------:R-:W-:-:S02]  /*49f0*/  LOP3.LUT R33, R21, R15, R20, 0x96, !PT ;  /* 0x0000000f15217212 */ /* 0x000fc400078e9614 */
[----:B------:R-:W-:Y:S02]  /*4a00*/  SHF.R.U32.HI R15, RZ, 0xa, R14 ;  /* 0x0000000aff0f7819 */ /* 0x000fe4000001160e */
[C-C-:B------:R-:W-:Y:S02]  /*4a10*/  SHF.L.W.U32.HI R20, R12.reuse, 0x1e, R12.reuse ;  /* 0x0000001e0c147819 */ /* 0x140fe40000010e0c */
[----:B------:R-:W-:Y:S02]  /*4a20*/  SHF.L.W.U32.HI R21, R12, 0x13, R12 ;  /* 0x000000130c157819 */ /* 0x000fe40000010e0c */
[----:B------:R-:W-:Y:S02]  /*4a30*/  LOP3.LUT R10, R15, R10, R13, 0x96, !PT ;  /* 0x0000000a0f0a7212 */ /* 0x000fe400078e960d */
[----:B------:R-:W-:Y:S02]  /*4a40*/  LOP3.LUT R31, R30, R20, R21, 0x96, !PT ;  /* 0x000000141e1f7212 */ /* 0x000fe400078e9615 */
[----:B------:R-:W-:Y:S01]  /*4a50*/  IADD3 R32, PT, PT, R33, R32, R4 ;  /* 0x0000002021207210 */ /* 0x000fe20007ffe004 */
[----:B------:R-:W-:Y:S01]  /*4a60*/  VIADD R21, R10, 0xff ;  /* 0x000000ff0a157836 */ /* 0x000fe20000000000 */
[----:B------:R-:W-:-:S02]  /*4a70*/  IADD3 R31, PT, PT, R2, R31, R22 ;  /* 0x0000001f021f7210 */ /* 0x000fc40007ffe016 */
[C---:B------:R-:W-:Y:S02]  /*4a80*/  SHF.L.W.U32.HI R13, R11.reuse, 0xf, R11 ;  /* 0x0000000f0b0d7819 */ /* 0x040fe40000010e0b */
[----:B------:R-:W-:Y:S02]  /*4a90*/  IADD3 R2, PT, PT, R32, 0x240ca1cc, R21 ;  /* 0x240ca1cc20027810 */ /* 0x000fe40007ffe015 */
[--C-:B------:R-:W-:Y:S02]  /*4aa0*/  SHF.L.W.U32.HI R10, R11, 0xd, R11.reuse ;  /* 0x0000000d0b0a7819 */ /* 0x100fe40000010e0b */
[----:B------:R-:W-:Y:S01]  /*4ab0*/  SHF.R.U32.HI R15, RZ, 0xa, R11 ;  /* 0x0000000aff0f7819 */ /* 0x000fe2000001160b */
[C---:B------:R-:W-:Y:S01]  /*4ac0*/  IMAD.IADD R4, R31.reuse, 0x1, R2 ;  /* 0x000000011f047824 */ /* 0x040fe200078e0202 */
[C-C-:B------:R-:W-:Y:S02]  /*4ad0*/  SHF.L.W.U32.HI R20, R31.reuse, 0x1e, R31.reuse ;  /* 0x0000001e1f147819 */ /* 0x140fe40000010e1f */
[----:B------:R-:W-:-:S02]  /*4ae0*/  SHF.L.W.U32.HI R33, R31, 0x13, R31 ;  /* 0x000000131f217819 */ /* 0x000fc40000010e1f */
[C-C-:B------:R-:W-:Y:S02]  /*4af0*/  SHF.L.W.U32.HI R30, R4.reuse, 0x1a, R4.reuse ;  /* 0x0000001a041e7819 */ /* 0x140fe40000010e04 */
[C-C-:B------:R-:W-:Y:S02]  /*4b00*/  SHF.L.W.U32.HI R35, R4.reuse, 0x15, R4.reuse ;  /* 0x0000001504237819 */ /* 0x140fe40000010e04 */
[----:B------:R-:W-:Y:S02]  /*4b10*/  SHF.L.W.U32.HI R32, R4, 0x7, R4 ;  /* 0x0000000704207819 */ /* 0x000fe40000010e04 */
[----:B------:R-:W-:Y:S02]  /*4b20*/  SHF.L.W.U32.HI R22, R31, 0xa, R31 ;  /* 0x0000000a1f167819 */ /* 0x000fe40000010e1f */
[----:B------:R-:W-:Y:S02]  /*4b30*/  LOP3.LUT R30, R32, R30, R35, 0x96, !PT ;  /* 0x0000001e201e7212 */ /* 0x000fe400078e9623 */
[----:B------:R-:W-:-:S02]  /*4b40*/  LOP3.LUT R32, R0, R4, R9, 0xb8, !PT ;  /* 0x0000000400207212 */ /* 0x000fc400078eb809 */
[----:B------:R-:W-:Y:S02]  /*4b50*/  LOP3.LUT R13, R15, R13, R10, 0x96, !PT ;  /* 0x0000000d0f0d7212 */ /* 0x000fe400078e960a */
[----:B------:R-:W-:Y:S02]  /*4b60*/  LOP3.LUT R10, R22, R20, R33, 0x96, !PT ;  /* 0x00000014160a7212 */ /* 0x000fe400078e9621 */
[----:B------:R-:W-:Y:S02]  /*4b70*/  LOP3.LUT R23, R12, R23, R31, 0xe8, !PT ;  /* 0x000000170c177212 */ /* 0x000fe400078ee81f */
[----:B------:R-:W-:Y:S02]  /*4b80*/  IADD3 R30, PT, PT, R30, R32, R7 ;  /* 0x000000201e1e7210 */ /* 0x000fe40007ffe007 */
[----:B------:R-:W-:Y:S02]  /*4b90*/  IADD3 R10, PT, PT, R3, R10, R23 ;  /* 0x0000000a030a7210 */ /* 0x000fe40007ffe017 */
[----:B------:R-:W-:-:S02]  /*4ba0*/  IADD3 R3, PT, PT, R30, 0x2de92c6f, R13 ;  /* 0x2de92c6f1e037810 */ /* 0x000fc40007ffe00d */
[C-C-:B------:R-:W-:Y:S02]  /*4bb0*/  SHF.L.W.U32.HI R15, R21.reuse, 0xf, R21.reuse ;  /* 0x0000000f150f7819 */ /* 0x140fe40000010e15 */
[----:B------:R-:W-:Y:S01]  /*4bc0*/  SHF.L.W.U32.HI R20, R21, 0xd, R21 ;  /* 0x0000000d15147819 */ /* 0x000fe20000010e15 */
[C---:B------:R-:W-:Y:S01]  /*4bd0*/  IMAD.IADD R7, R10.reuse, 0x1, R3 ;  /* 0x000000010a077824 */ /* 0x040fe200078e0203 */
[----:B------:R-:W-:Y:S02]  /*4be0*/  SHF.R.U32.HI R22, RZ, 0xa, R21 ;  /* 0x0000000aff167819 */ /* 0x000fe40000011615 */
[----:B------:R-:W-:Y:S02]  /*4bf0*/  SHF.L.W.U32.HI R23, R10, 0x1e, R10 ;  /* 0x0000001e0a177819 */ /* 0x000fe40000010e0a */
[C-C-:B------:R-:W-:Y:S02]  /*4c00*/  SHF.L.W.U32.HI R33, R7.reuse, 0x1a, R7.reuse ;  /* 0x0000001a07217819 */ /* 0x140fe40000010e07 */
[----:B------:R-:W-:-:S02]  /*4c10*/  SHF.L.W.U32.HI R34, R7, 0x15, R7 ;  /* 0x0000001507227819 */ /* 0x000fc40000010e07 */
[----:B------:R-:W-:Y:S02]  /*4c20*/  SHF.L.W.U32.HI R35, R7, 0x7, R7 ;  /* 0x0000000707237819 */ /* 0x000fe40000010e07 */
[C---:B------:R-:W-:Y:S02]  /*4c30*/  SHF.L.W.U32.HI R30, R10.reuse, 0x13, R10 ;  /* 0x000000130a1e7819 */ /* 0x040fe40000010e0a */
[----:B------:R-:W-:Y:S02]  /*4c40*/  LOP3.LUT R35, R35, R33, R34, 0x96, !PT ;  /* 0x0000002123237212 */ /* 0x000fe400078e9622 */
[----:B------:R-:W-:Y:S02]  /*4c50*/  SHF.L.W.U32.HI R32, R10, 0xa, R10 ;  /* 0x0000000a0a207819 */ /* 0x000fe40000010e0a */
[----:B------:R-:W-:Y:S02]  /*4c60*/  LOP3.LUT R34, R9, R7, R4, 0xb8, !PT ;  /* 0x0000000709227212 */ /* 0x000fe400078eb804 */
[----:B------:R-:W-:-:S02]  /*4c70*/  LOP3.LUT R15, R22, R15, R20, 0x96, !PT ;  /* 0x0000000f160f7212 */ /* 0x000fc400078e9614 */
[----:B------:R-:W-:Y:S02]  /*4c80*/  LOP3.LUT R23, R32, R23, R30, 0x96, !PT ;  /* 0x0000001720177212 */ /* 0x000fe400078e961e */
[----:B------:R-:W-:Y:S02]  /*4c90*/  LOP3.LUT R33, R31, R12, R10, 0xe8, !PT ;  /* 0x0000000c1f217212 */ /* 0x000fe400078ee80a */
[----:B------:R-:W-:Y:S02]  /*4ca0*/  IADD3 R0, PT, PT, R35, R34, R0 ;  /* 0x0000002223007210 */ /* 0x000fe40007ffe000 */
[----:B------:R-:W-:Y:S02]  /*4cb0*/  IADD3 R33, PT, PT, R6, R23, R33 ;  /* 0x0000001706217210 */ /* 0x000fe40007ffe021 */
[----:B------:R-:W-:Y:S02]  /*4cc0*/  IADD3 R0, PT, PT, R0, 0x4a7484aa, R15 ;  /* 0x4a7484aa00007810 */ /* 0x000fe40007ffe00f */
[----:B------:R-:W-:-:S02]  /*4cd0*/  SHF.L.W.U32.HI R12, R13, 0xf, R13 ;  /* 0x0000000f0d0c7819 */ /* 0x000fc40000010e0d */
[----:B------:R-:W-:Y:S01]  /*4ce0*/  SHF.L.W.U32.HI R23, R13, 0xd, R13 ;  /* 0x0000000d0d177819 */ /* 0x000fe20000010e0d */
[C---:B------:R-:W-:Y:S01]  /*4cf0*/  IMAD.IADD R6, R33.reuse, 0x1, R0 ;  /* 0x0000000121067824 */ /* 0x040fe200078e0200 */
[--C-:B------:R-:W-:Y:S02]  /*4d00*/  SHF.L.W.U32.HI R30, R33, 0xa, R33.reuse ;  /* 0x0000000a211e7819 */ /* 0x100fe40000010e21 */
[----:B------:R-:W-:Y:S02]  /*4d10*/  LOP3.LUT R31, R10, R31, R33, 0xe8, !PT ;  /* 0x0000001f0a1f7212 */ /* 0x000fe400078ee821 */
[C-C-:B------:R-:W-:Y:S02]  /*4d20*/  SHF.L.W.U32.HI R20, R6.reuse, 0x1a, R6.reuse ;  /* 0x0000001a06147819 */ /* 0x140fe40000010e06 */
[C-C-:B------:R-:W-:Y:S02]  /*4d30*/  SHF.L.W.U32.HI R35, R6.reuse, 0x15, R6.reuse ;  /* 0x0000001506237819 */ /* 0x140fe40000010e06 */
[----:B------:R-:W-:-:S02]  /*4d40*/  SHF.L.W.U32.HI R22, R6, 0x7, R6 ;  /* 0x0000000706167819 */ /* 0x000fc40000010e06 */
[----:B------:R-:W-:Y:S02]  /*4d50*/  LOP3.LUT R34, R4, R6, R7, 0xb8, !PT ;  /* 0x0000000604227212 */ /* 0x000fe400078eb807 */
[----:B------:R-:W-:Y:S02]  /*4d60*/  LOP3.LUT R32, R22, R20, R35, 0x96, !PT ;  /* 0x0000001416207212 */ /* 0x000fe400078e9623 */
[----:B------:R-:W-:Y:S02]  /*4d70*/  SHF.R.U32.HI R20, RZ, 0xa, R13 ;  /* 0x0000000aff147819 */ /* 0x000fe4000001160d */
[C---:B------:R-:W-:Y:S02]  /*4d80*/  SHF.L.W.U32.HI R22, R33.reuse, 0x1e, R33 ;  /* 0x0000001e21167819 */ /* 0x040fe40000010e21 */
[----:B------:R-:W-:Y:S02]  /*4d90*/  LOP3.LUT R20, R20, R12, R23, 0x96, !PT ;  /* 0x0000000c14147212 */ /* 0x000fe400078e9617 */
[----:B------:R-:W-:-:S02]  /*4da0*/  SHF.L.W.U32.HI R35, R33, 0x13, R33 ;  /* 0x0000001321237819 */ /* 0x000fc40000010e21 */
[----:B------:R-:W-:Y:S01]  /*4db0*/  IADD3 R9, PT, PT, R32, R34, R9 ;  /* 0x0000002220097210 */ /* 0x000fe20007ffe009 */
[----:B------:R-:W-:Y:S01]  /*4dc0*/  VIADD R20, R20, 0x70 ;  /* 0x0000007014147836 */ /* 0x000fe20000000000 */
[----:B------:R-:W-:Y:S02]  /*4dd0*/  LOP3.LUT R35, R30, R22, R35, 0x96, !PT ;  /* 0x000000161e237212 */ /* 0x000fe400078e9623 */
[----:B------:R-:W-:Y:S02]  /*4de0*/  SHF.L.W.U32.HI R12, R15, 0xf, R15 ;  /* 0x0000000f0f0c7819 */ /* 0x000fe40000010e0f */
[----:B------:R-:W-:Y:S02]  /*4df0*/  IADD3 R8, PT, PT, R8, R35, R31 ;  /* 0x0000002308087210 */ /* 0x000fe40007ffe01f */
[----:B------:R-:W-:Y:S02]  /*4e00*/  IADD3 R9, PT, PT, R9, 0x5cb0a9dc, R20 ;  /* 0x5cb0a9dc09097810 */ /* 0x000fe40007ffe014 */
[----:B------:R-:W-:-:S02]  /*4e10*/  SHF.L.W.U32.HI R31, R15, 0xd, R15 ;  /* 0x0000000d0f1f7819 */ /* 0x000fc40000010e0f */
[C---:B------:R-:W-:Y:S01]  /*4e20*/  SHF.L.W.U32.HI R32, R8.reuse, 0xa, R8 ;  /* 0x0000000a08207819 */ /* 0x040fe20000010e08 */
[----:B------:R-:W-:-:S05]  /*4e30*/  IMAD.IADD R23, R8, 0x1, R9 ;  /* 0x0000000108177824 */ /* 0x000fca00078e0209 */
[C-C-:B------:R-:W-:Y:S02]  /*4e40*/  SHF.L.W.U32.HI R22, R23.reuse, 0x1a, R23.reuse ;  /* 0x0000001a17167819 */ /* 0x140fe40000010e17 */
[C-C-:B------:R-:W-:Y:S02]  /*4e50*/  SHF.L.W.U32.HI R35, R23.reuse, 0x15, R23.reuse ;  /* 0x0000001517237819 */ /* 0x140fe40000010e17 */
[----:B------:R-:W-:Y:S02]  /*4e60*/  SHF.L.W.U32.HI R30, R23, 0x7, R23 ;  /* 0x00000007171e7819 */ /* 0x000fe40000010e17 */
[----:B------:R-:W-:Y:S02]  /*4e70*/  LOP3.LUT R34, R7, R23, R6, 0xb8, !PT ;  /* 0x0000001707227212 */ /* 0x000fe400078eb806 */
[----:B------:R-:W-:Y:S02]  /*4e80*/  LOP3.LUT R37, R30, R22, R35, 0x96, !PT ;  /* 0x000000161e257212 */ /* 0x000fe400078e9623 */
[----:B------:R-:W-:-:S02]  /*4e90*/  SHF.R.U32.HI R22, RZ, 0xa, R15 ;  /* 0x0000000aff167819 */ /* 0x000fc4000001160f */
[--C-:B------:R-:W-:Y:S02]  /*4ea0*/  SHF.L.W.U32.HI R30, R8, 0x1e, R8.reuse ;  /* 0x0000001e081e7819 */ /* 0x100fe40000010e08 */
[----:B------:R-:W-:Y:S02]  /*4eb0*/  LOP3.LUT R12, R22, R12, R31, 0x96, !PT ;  /* 0x0000000c160c7212 */ /* 0x000fe400078e961f */
[----:B------:R-:W-:Y:S02]  /*4ec0*/  SHF.L.W.U32.HI R35, R8, 0x13, R8 ;  /* 0x0000001308237819 */ /* 0x000fe40000010e08 */
[----:B------:R-:W-:Y:S01]  /*4ed0*/  IADD3 R31, PT, PT, R37, R34, R4 ;  /* 0x00000022251f7210 */ /* 0x000fe20007ffe004 */
[----:B------:R-:W-:Y:S01]  /*4ee0*/  IMAD.IADD R12, R5, 0x1, R12 ;  /* 0x00000001050c7824 */ /* 0x000fe200078e020c */
[----:B------:R-:W-:Y:S02]  /*4ef0*/  LOP3.LUT R35, R32, R30, R35, 0x96, !PT ;  /* 0x0000001e20237212 */ /* 0x000fe400078e9623 */
[----:B------:R-:W-:-:S02]  /*4f00*/  LOP3.LUT R37, R33, R10, R8, 0xe8, !PT ;  /* 0x0000000a21257212 */ /* 0x000fc400078ee808 */
[----:B------:R-:W-:Y:S02]  /*4f10*/  SHF.L.W.U32.HI R10, R20, 0xf, R20 ;  /* 0x0000000f140a7819 */ /* 0x000fe40000010e14 */
[----:B------:R-:W-:Y:S02]  /*4f20*/  IADD3 R37, PT, PT, R2, R35, R37 ;  /* 0x0000002302257210 */ /* 0x000fe40007ffe025 */
[----:B------:R-:W-:Y:S02]  /*4f30*/  IADD3 R2, PT, PT, R31, 0x76f988da, R12 ;  /* 0x76f988da1f027810 */ /* 0x000fe40007ffe00c */
[----:B------:R-:W-:Y:S02]  /*4f40*/  SHF.L.W.U32.HI R31, R20, 0xd, R20 ;  /* 0x0000000d141f7819 */ /* 0x000fe40000010e14 */
[C-C-:B------:R-:W-:Y:S01]  /*4f50*/  SHF.L.W.U32.HI R32, R37.reuse, 0xa, R37.reuse ;  /* 0x0000000a25207819 */ /* 0x140fe20000010e25 */
[----:B------:R-:W-:Y:S01]  /*4f60*/  IMAD.IADD R4, R37, 0x1, R2 ;  /* 0x0000000125047824 */ /* 0x000fe200078e0202 */
[----:B------:R-:W-:-:S04]  /*4f70*/  LOP3.LUT R33, R8, R33, R37, 0xe8, !PT ;  /* 0x0000002108217212 */ /* 0x000fc800078ee825 */
[C-C-:B------:R-:W-:Y:S02]  /*4f80*/  SHF.L.W.U32.HI R22, R4.reuse, 0x1a, R4.reuse ;  /* 0x0000001a04167819 */ /* 0x140fe40000010e04 */
[C-C-:B------:R-:W-:Y:S02]  /*4f90*/  SHF.L.W.U32.HI R35, R4.reuse, 0x15, R4.reuse ;  /* 0x0000001504237819 */ /* 0x140fe40000010e04 */
[----:B------:R-:W-:Y:S02]  /*4fa0*/  SHF.L.W.U32.HI R30, R4, 0x7, R4 ;  /* 0x00000007041e7819 */ /* 0x000fe40000010e04 */
[----:B------:R-:W-:Y:S02]  /*4fb0*/  LOP3.LUT R36, R6, R4, R23, 0xb8, !PT ;  /* 0x0000000406247212 */ /* 0x000fe400078eb817 */
[----:B------:R-:W-:Y:S02]  /*4fc0*/  LOP3.LUT R34, R30, R22, R35, 0x96, !PT ;  /* 0x000000161e227212 */ /* 0x000fe400078e9623 */
[----:B------:R-:W-:-:S02]  /*4fd0*/  SHF.R.U32.HI R22, RZ, 0xa, R20 ;  /* 0x0000000aff167819 */ /* 0x000fc40000011614 */
[C---:B------:R-:W-:Y:S02]  /*4fe0*/  SHF.L.W.U32.HI R30, R37.reuse, 0x1e, R37 ;  /* 0x0000001e251e7819 */ /* 0x040fe40000010e25 */
[----:B------:R-:W-:Y:S02]  /*4ff0*/  LOP3.LUT R31, R22, R10, R31, 0x96, !PT ;  /* 0x0000000a161f7212 */ /* 0x000fe400078e961f */
[----:B------:R-:W-:Y:S02]  /*5000*/  SHF.L.W.U32.HI R35, R37, 0x13, R37 ;  /* 0x0000001325237819 */ /* 0x000fe40000010e25 */
[----:B------:R-:W-:Y:S01]  /*5010*/  IADD3 R7, PT, PT, R34, R36, R7 ;  /* 0x0000002422077210 */ /* 0x000fe20007ffe007 */
[----:B------:R-:W-:Y:S01]  /*5020*/  IMAD.IADD R10, R14, 0x1, R31 ;  /* 0x000000010e0a7824 */ /* 0x000fe200078e021f */
[----:B------:R-:W-:-:S04]  /*5030*/  LOP3.LUT R30, R32, R30, R35, 0x96, !PT ;  /* 0x0000001e201e7212 */ /* 0x000fc800078e9623 */
[----:B------:R-:W-:Y:S02]  /*5040*/  IADD3 R3, PT, PT, R3, R30, R33 ;  /* 0x0000001e03037210 */ /* 0x000fe40007ffe021 */
[----:B------:R-:W-:Y:S02]  /*5050*/  IADD3 R22, PT, PT, R7, -0x67c1aeae, R10 ;  /* 0x983e515207167810 */ /* 0x000fe40007ffe00a */
[C-C-:B------:R-:W-:Y:S02]  /*5060*/  SHF.L.W.U32.HI R7, R12.reuse, 0xf, R12.reuse ;  /* 0x0000000f0c077819 */ /* 0x140fe40000010e0c */
[----:B------:R-:W-:Y:S01]  /*5070*/  SHF.L.W.U32.HI R30, R12, 0xd, R12 ;  /* 0x0000000d0c1e7819 */ /* 0x000fe20000010e0c */
[C---:B------:R-:W-:Y:S01]  /*5080*/  IMAD.IADD R31, R3.reuse, 0x1, R22 ;  /* 0x00000001031f7824 */ /* 0x040fe200078e0216 */
[----:B------:R-:W-:-:S04]  /*5090*/  SHF.L.W.U32.HI R35, R3, 0xa, R3 ;  /* 0x0000000a03237819 */ /* 0x000fc80000010e03 */
[C-C-:B------:R-:W-:Y:S02]  /*50a0*/  SHF.L.W.U32.HI R32, R31.reuse, 0x1a, R31.reuse ;  /* 0x0000001a1f207819 */ /* 0x140fe40000010e1f */
[C-C-:B------:R-:W-:Y:S02]  /*50b0*/  SHF.L.W.U32.HI R33, R31.reuse, 0x15, R31.reuse ;  /* 0x000000151f217819 */ /* 0x140fe40000010e1f */
[----:B------:R-:W-:Y:S02]  /*50c0*/  SHF.L.W.U32.HI R34, R31, 0x7, R31 ;  /* 0x000000071f227819 */ /* 0x000fe40000010e1f */
[----:B------:R-:W-:Y:S02]  /*50d0*/  LOP3.LUT R36, R23, R31, R4, 0xb8, !PT ;  /* 0x0000001f17247212 */ /* 0x000fe400078eb804 */
[----:B------:R-:W-:Y:S02]  /*50e0*/  LOP3.LUT R39, R34, R32, R33, 0x96, !PT ;  /* 0x0000002022277212 */ /* 0x000fe400078e9621 */
[----:B------:R-:W-:-:S02]  /*50f0*/  SHF.R.U32.HI R32, RZ, 0xa, R12 ;  /* 0x0000000aff207819 */ /* 0x000fc4000001160c */
[C-C-:B------:R-:W-:Y:S02]  /*5100*/  SHF.L.W.U32.HI R33, R3.reuse, 0x1e, R3.reuse ;  /* 0x0000001e03217819 */ /* 0x140fe40000010e03 */
[--C-:B------:R-:W-:Y:S02]  /*5110*/  SHF.L.W.U32.HI R34, R3, 0x13, R3.reuse ;  /* 0x0000001303227819 */ /* 0x100fe40000010e03 */
[----:B------:R-:W-:Y:S02]  /*5120*/  LOP3.LUT R30, R32, R7, R30, 0x96, !PT ;  /* 0x00000007201e7212 */ /* 0x000fe400078e961e */
[----:B------:R-:W-:Y:S02]  /*5130*/  LOP3.LUT R33, R35, R33, R34, 0x96, !PT ;  /* 0x0000002123217212 */ /* 0x000fe400078e9622 */
[----:B------:R-:W-:Y:S02]  /*5140*/  IADD3 R35, PT, PT, R39, R36, R6 ;  /* 0x0000002427237210 */ /* 0x000fe40007ffe006 */
[----:B------:R-:W-:Y:S01]  /*5150*/  LOP3.LUT R6, R37, R8, R3, 0xe8, !PT ;  /* 0x0000000825067212 */ /* 0x000fe200078ee803 */
[----:B------:R-:W-:Y:S01]  /*5160*/  IMAD.IADD R8, R11, 0x1, R30 ;  /* 0x000000010b087824 */ /* 0x000fe200078e021e */
[----:B------:R-:W-:-:S02]  /*5170*/  SHF.L.W.U32.HI R7, R10, 0xd, R10 ;  /* 0x0000000d0a077819 */ /* 0x000fc40000010e0a */
[----:B------:R-:W-:Y:S02]  /*5180*/  IADD3 R30, PT, PT, R0, R33, R6 ;  /* 0x00000021001e7210 */ /* 0x000fe40007ffe006 */
[----:B------:R-:W-:Y:S02]  /*5190*/  IADD3 R35, PT, PT, R35, -0x57ce3993, R8 ;  /* 0xa831c66d23237810 */ /* 0x000fe40007ffe008 */
[----:B------:R-:W-:Y:S02]  /*51a0*/  SHF.L.W.U32.HI R6, R10, 0xf, R10 ;  /* 0x0000000f0a067819 */ /* 0x000fe40000010e0a */
        /* <DEDUP_REMOVED lines=8> */
[C-C-:B------:R-:W-:Y:S02]  /*5230*/  SHF.L.W.U32.HI R33, R30.reuse, 0x1e, R30.reuse ;  /* 0x0000001e1e217819 */ /* 0x140fe40000010e1e */
[----:B------:R-:W-:Y:S02]  /*5240*/  SHF.L.W.U32.HI R34, R30, 0x13, R30 ;  /* 0x000000131e227819 */ /* 0x000fe40000010e1e */
[----:B------:R-:W-:Y:S02]  /*5250*/  LOP3.LUT R6, R32, R6, R7, 0x96, !PT ;  /* 0x0000000620067212 */ /* 0x000fe400078e9607 */
[----:B------:R-:W-:Y:S02]  /*5260*/  LOP3.LUT R34, R36, R33, R34, 0x96, !PT ;  /* 0x0000002124227212 */ /* 0x000fe400078e9622 */
[----:B------:R-:W-:Y:S01]  /*5270*/  LOP3.LUT R33, R3, R37, R30, 0xe8, !PT ;  /* 0x0000002503217212 */ /* 0x000fe200078ee81e */
[----:B------:R-:W-:Y:S01]  /*5280*/  IMAD.IADD R7, R21, 0x1, R6 ;  /* 0x0000000115077824 */ /* 0x000fe200078e0206 */
[----:B------:R-:W-:-:S02]  /*5290*/  IADD3 R38, PT, PT, R38, R39, R23 ;  /* 0x0000002726267210 */ /* 0x000fc40007ffe017 */
        /* <DEDUP_REMOVED lines=12> */
[----:B------:R-:W-:Y:S02]  /*5360*/  SHF.L.W.U32.HI R36, R33, 0x1e, R33 ;  /* 0x0000001e21247819 */ /* 0x000fe40000010e21 */
[----:B------:R-:W-:Y:S02]  /*5370*/  LOP3.LUT R6, R23, R6, R9, 0x96, !PT ;  /* 0x0000000617067212 */ /* 0x000fe400078e9609 */
[----:B------:R-:W-:Y:S02]  /*5380*/  SHF.L.W.U32.HI R37, R33, 0x13, R33 ;  /* 0x0000001321257819 */ /* 0x000fe40000010e21 */
[----:B------:R-:W-:Y:S01]  /*5390*/  IADD3 R9, PT, PT, R39, R40, R4 ;  /* 0x0000002827097210 */ /* 0x000fe20007ffe004 */
[----:B------:R-:W-:Y:S01]  /*53a0*/  IMAD.IADD R6, R13, 0x1, R6 ;  /* 0x000000010d067824 */ /* 0x000fe200078e0206 */
[----:B------:R-:W-:Y:S02]  /*53b0*/  LOP3.LUT R37, R38, R36, R37, 0x96, !PT ;  /* 0x0000002426257212 */ /* 0x000fe400078e9625 */
[----:B------:R-:W-:-:S02]  /*53c0*/  LOP3.LUT R38, R30, R3, R33, 0xe8, !PT ;  /* 0x000000031e267212 */ /* 0x000fc400078ee821 */
[----:B------:R-:W-:Y:S02]  /*53d0*/  IADD3 R9, PT, PT, R9, -0x40a68039, R6 ;  /* 0xbf597fc709097810 */ /* 0x000fe40007ffe006 */
[----:B------:R-:W-:Y:S02]  /*53e0*/  IADD3 R38, PT, PT, R2, R37, R38 ;  /* 0x0000002502267210 */ /* 0x000fe40007ffe026 */
        /* <DEDUP_REMOVED lines=22> */
[--C-:B------:R-:W-:Y:S02]  /*5550*/  SHF.L.W.U32.HI R40, R36, 0x13, R36.reuse ;  /* 0x0000001324287819 */ /* 0x100fe40000010e24 */
[----:B------:R-:W-:-:S02]  /*5560*/  LOP3.LUT R33, R38, R33, R36, 0xe8, !PT ;  /* 0x0000002126217212 */ /* 0x000fc400078ee824 */
        /* <DEDUP_REMOVED lines=12> */
[----:B------:R-:W-:-:S02]  /*5630*/  SHF.L.W.U32.HI R0, R4, 0xf, R4 ;  /* 0x0000000f04007819 */ /* 0x000fc40000010e04 */
[----:B------:R-:W-:Y:S02]  /*5640*/  IADD3 R35, PT, PT, R35, R40, R33 ;  /* 0x0000002823237210 */ /* 0x000fe40007ffe021 */
[----:B------:R-:W-:Y:S02]  /*5650*/  IADD3 R30, PT, PT, R41, -0x2a586eb9, R2 ;  /* 0xd5a79147291e7810 */ /* 0x000fe40007ffe002 */
[--C-:B------:R-:W-:Y:S02]  /*5660*/  SHF.L.W.U32.HI R33, R4, 0xd, R4.reuse ;  /* 0x0000000d04217819 */ /* 0x100fe40000010e04 */
[----:B------:R-:W-:Y:S01]  /*5670*/  SHF.R.U32.HI R37, RZ, 0xa, R4 ;  /* 0x0000000aff257819 */ /* 0x000fe20000011604 */
[C---:B------:R-:W-:Y:S01]  /*5680*/  IMAD.IADD R31, R35.reuse, 0x1, R30 ;  /* 0x00000001231f7824 */ /* 0x040fe200078e021e */
[----:B------:R-:W-:Y:S02]  /*5690*/  SHF.L.W.U32.HI R39, R35, 0x1e, R35 ;  /* 0x0000001e23277819 */ /* 0x000fe40000010e23 */
[----:B------:R-:W-:-:S02]  /*56a0*/  LOP3.LUT R33, R37, R0, R33, 0x96, !PT ;  /* 0x0000000025217212 */ /* 0x000fc400078e9621 */
[C-C-:B------:R-:W-:Y:S02]  /*56b0*/  SHF.L.W.U32.HI R42, R31.reuse, 0x1a, R31.reuse ;  /* 0x0000001a1f2a7819 */ /* 0x140fe40000010e1f */
[C-C-:B------:R-:W-:Y:S02]  /*56c0*/  SHF.L.W.U32.HI R43, R31.reuse, 0x15, R31.reuse ;  /* 0x000000151f2b7819 */ /* 0x140fe40000010e1f */
[----:B------:R-:W-:Y:S02]  /*56d0*/  SHF.L.W.U32.HI R44, R31, 0x7, R31 ;  /* 0x000000071f2c7819 */ /* 0x000fe40000010e1f */
[C-C-:B------:R-:W-:Y:S02]  /*56e0*/  SHF.L.W.U32.HI R40, R35.reuse, 0x13, R35.reuse ;  /* 0x0000001323287819 */ /* 0x140fe40000010e23 */
[----:B------:R-:W-:Y:S02]  /*56f0*/  SHF.L.W.U32.HI R41, R35, 0xa, R35 ;  /* 0x0000000a23297819 */ /* 0x000fe40000010e23 */
[----:B------:R-:W-:-:S02]  /*5700*/  LOP3.LUT R43, R44, R42, R43, 0x96, !PT ;  /* 0x0000002a2c2b7212 */ /* 0x000fc400078e962b */
[----:B------:R-:W-:Y:S02]  /*5710*/  LOP3.LUT R37, R3, R31, R22, 0xb8, !PT ;  /* 0x0000001f03257212 */ /* 0x000fe400078eb816 */
[----:B------:R-:W-:Y:S02]  /*5720*/  IADD3 R0, PT, PT, R12, -0x1fe3fff2, R33 ;  /* 0xe01c000e0c007810 */ /* 0x000fe40007ffe021 */
[----:B------:R-:W-:Y:S02]  /*5730*/  LOP3.LUT R39, R41, R39, R40, 0x96, !PT ;  /* 0x0000002729277212 */ /* 0x000fe400078e9628 */
[----:B------:R-:W-:Y:S02]  /*5740*/  LOP3.LUT R38, R36, R38, R35, 0xe8, !PT ;  /* 0x0000002624267212 */ /* 0x000fe400078ee823 */
[----:B------:R-:W-:Y:S02]  /*5750*/  IADD3 R33, PT, PT, R43, R37, R32 ;  /* 0x000000252b217210 */ /* 0x000fe40007ffe020 */
[----:B------:R-:W-:-:S02]  /*5760*/  IADD3 R34, PT, PT, R34, R39, R38 ;  /* 0x0000002722227210 */ /* 0x000fc40007ffe026 */
[----:B------:R-:W-:Y:S02]  /*5770*/  IADD3 R33, PT, PT, R33, 0x6ca6351, R0 ;  /* 0x06ca635121217810 */ /* 0x000fe40007ffe000 */
[C-C-:B------:R-:W-:Y:S02]  /*5780*/  SHF.L.W.U32.HI R37, R5.reuse, 0x19, R5.reuse ;  /* 0x0000001905257819 */ /* 0x140fe40000010e05 */
[----:B------:R-:W-:Y:S01]  /*5790*/  SHF.L.W.U32.HI R38, R5, 0xe, R5 ;  /* 0x0000000e05267819 */ /* 0x000fe20000010e05 */
[----:B------:R-:W-:Y:S01]  /*57a0*/  IMAD.IADD R32, R34, 0x1, R33 ;  /* 0x0000000122207824 */ /* 0x000fe200078e0221 */
[----:B------:R-:W-:Y:S02]  /*57b0*/  SHF.R.U32.HI R39, RZ, 0x3, R5 ;  /* 0x00000003ff277819 */ /* 0x000fe40000011605 */
[C-C-:B------:R-:W-:Y:S02]  /*57c0*/  SHF.L.W.U32.HI R40, R2.reuse, 0xf, R2.reuse ;  /* 0x0000000f02287819 */ /* 0x140fe40000010e02 */
[----:B------:R-:W-:-:S02]  /*57d0*/  SHF.L.W.U32.HI R41, R2, 0xd, R2 ;  /* 0x0000000d02297819 */ /* 0x000fc40000010e02 */
[----:B------:R-:W-:Y:S02]  /*57e0*/  SHF.R.U32.HI R42, RZ, 0xa, R2 ;  /* 0x0000000aff2a7819 */ /* 0x000fe40000011602 */
[C-C-:B------:R-:W-:Y:S02]  /*57f0*/  SHF.L.W.U32.HI R43, R34.reuse, 0x1e, R34.reuse ;  /* 0x0000001e222b7819 */ /* 0x140fe40000010e22 */
[C-C-:B------:R-:W-:Y:S02]  /*5800*/  SHF.L.W.U32.HI R44, R34.reuse, 0x13, R34.reuse ;  /* 0x00000013222c7819 */ /* 0x140fe40000010e22 */
[----:B------:R-:W-:Y:S02]  /*5810*/  SHF.L.W.U32.HI R45, R34, 0xa, R34 ;  /* 0x0000000a222d7819 */ /* 0x000fe40000010e22 */
[C-C-:B------:R-:W-:Y:S02]  /*5820*/  SHF.L.W.U32.HI R46, R32.reuse, 0x1a, R32.reuse ;  /* 0x0000001a202e7819 */ /* 0x140fe40000010e20 */
[----:B------:R-:W-:-:S02]  /*5830*/  SHF.L.W.U32.HI R47, R32, 0x15, R32 ;  /* 0x00000015202f7819 */ /* 0x000fc40000010e20 */
[----:B------:R-:W-:Y:S02]  /*5840*/  SHF.L.W.U32.HI R48, R32, 0x7, R32 ;  /* 0x0000000720307819 */ /* 0x000fe40000010e20 */
[----:B------:R-:W-:Y:S02]  /*5850*/  LOP3.LUT R37, R39, R37, R38, 0x96, !PT ;  /* 0x0000002527257212 */ /* 0x000fe400078e9626 */
[----:B------:R-:W-:Y:S02]  /*5860*/  LOP3.LUT R40, R42, R40, R41, 0x96, !PT ;  /* 0x000000282a287212 */ /* 0x000fe400078e9629 */
[C-C-:B------:R-:W-:Y:S02]  /*5870*/  SHF.L.W.U32.HI R38, R14.reuse, 0x19, R14.reuse ;  /* 0x000000190e267819 */ /* 0x140fe40000010e0e */
[--C-:B------:R-:W-:Y:S02]  /*5880*/  SHF.L.W.U32.HI R39, R14, 0xe, R14.reuse ;  /* 0x0000000e0e277819 */ /* 0x100fe40000010e0e */
[----:B------:R-:W-:-:S02]  /*5890*/  SHF.R.U32.HI R41, RZ, 0x3, R14 ;  /* 0x00000003ff297819 */ /* 0x000fc4000001160e */
[----:B------:R-:W-:Y:S02]  /*58a0*/  LOP3.LUT R44, R45, R43, R44, 0x96, !PT ;  /* 0x0000002b2d2c7212 */ /* 0x000fe400078e962c */
[----:B------:R-:W-:Y:S02]  /*58b0*/  LOP3.LUT R36, R35, R36, R34, 0xe8, !PT ;  /* 0x0000002423247212 */ /* 0x000fe400078ee822 */
[----:B------:R-:W-:Y:S02]  /*58c0*/  LOP3.LUT R46, R48, R46, R47, 0x96, !PT ;  /* 0x0000002e302e7212 */ /* 0x000fe400078e962f */
[----:B------:R-:W-:Y:S02]  /*58d0*/  LOP3.LUT R42, R22, R32, R31, 0xb8, !PT ;  /* 0x00000020162a7212 */ /* 0x000fe400078eb81f */
[----:B------:R-:W-:Y:S02]  /*58e0*/  IADD3 R37, PT, PT, R40, R37, R10 ;  /* 0x0000002528257210 */ /* 0x000fe40007ffe00a */
[----:B------:R-:W-:-:S02]  /*58f0*/  LOP3.LUT R38, R41, R38, R39, 0x96, !PT ;  /* 0x0000002629267212 */ /* 0x000fc400078e9627 */
[----:B------:R-:W-:Y:S02]  /*5900*/  IADD3 R39, PT, PT, R9, R44, R36 ;  /* 0x0000002c09277210 */ /* 0x000fe40007ffe024 */
[----:B------:R-:W-:Y:S01]  /*5910*/  IADD3 R36, PT, PT, R46, R42, R3 ;  /* 0x0000002a2e247210 */ /* 0x000fe20007ffe003 */
[----:B------:R-:W-:Y:S01]  /*5920*/  VIADD R3, R37, 0x70 ;  /* 0x0000007025037836 */ /* 0x000fe20000000000 */
[C-C-:B------:R-:W-:Y:S02]  /*5930*/  SHF.L.W.U32.HI R42, R39.reuse, 0x1e, R39.reuse ;  /* 0x0000001e272a7819 */ /* 0x140fe40000010e27 */
[C---:B------:R-:W-:Y:S02]  /*5940*/  SHF.L.W.U32.HI R43, R39.reuse, 0x13, R39 ;  /* 0x00000013272b7819 */ /* 0x040fe40000010e27 */
[----:B------:R-:W-:Y:S02]  /*5950*/  IADD3 R36, PT, PT, R36, 0x14292967, R3 ;  /* 0x1429296724247810 */ /* 0x000fe40007ffe003 */
[----:B------:R-:W-:-:S02]  /*5960*/  SHF.L.W.U32.HI R44, R39, 0xa, R39 ;  /* 0x0000000a272c7819 */ /* 0x000fc40000010e27 */
[C---:B------:R-:W-:Y:S01]  /*5970*/  SHF.L.W.U32.HI R9, R0.reuse, 0xf, R0 ;  /* 0x0000000f00097819 */ /* 0x040fe20000010e00 */
[----:B------:R-:W-:Y:S01]  /*5980*/  IMAD.IADD R37, R39, 0x1, R36 ;  /* 0x0000000127257824 */ /* 0x000fe200078e0224 */
[--C-:B------:R-:W-:Y:S02]  /*5990*/  SHF.L.W.U32.HI R40, R0, 0xd, R0.reuse ;  /* 0x0000000d00287819 */ /* 0x100fe40000010e00 */
[----:B------:R-:W-:Y:S02]  /*59a0*/  SHF.R.U32.HI R41, RZ, 0xa, R0 ;  /* 0x0000000aff297819 */ /* 0x000fe40000011600 */
[----:B------:R-:W-:Y:S02]  /*59b0*/  LOP3.LUT R42, R44, R42, R43, 0x96, !PT ;  /* 0x0000002a2c2a7212 */ /* 0x000fe400078e962b */
[C-C-:B------:R-:W-:Y:S02]  /*59c0*/  SHF.L.W.U32.HI R43, R37.reuse, 0x1a, R37.reuse ;  /* 0x0000001a252b7819 */ /* 0x140fe40000010e25 */
[----:B------:R-:W-:-:S02]  /*59d0*/  SHF.L.W.U32.HI R44, R37, 0x15, R37 ;  /* 0x00000015252c7819 */ /* 0x000fc40000010e25 */
[----:B------:R-:W-:Y:S02]  /*59e0*/  SHF.L.W.U32.HI R45, R37, 0x7, R37 ;  /* 0x00000007252d7819 */ /* 0x000fe40000010e25 */
[----:B------:R-:W-:Y:S02]  /*59f0*/  IADD3 R38, PT, PT, R8, R38, R5 ;  /* 0x0000002608267210 */ /* 0x000fe40007ffe005 */
[----:B------:R-:W-:Y:S02]  /*5a00*/  LOP3.LUT R5, R41, R9, R40, 0x96, !PT ;  /* 0x0000000929057212 */ /* 0x000fe400078e9628 */
[----:B------:R-:W-:Y:S02]  /*5a10*/  LOP3.LUT R43, R45, R43, R44, 0x96, !PT ;  /* 0x0000002b2d2b7212 */ /* 0x000fe400078e962c */
[----:B------:R-:W-:Y:S01]  /*5a20*/  LOP3.LUT R44, R31, R37, R32, 0xb8, !PT ;  /* 0x000000251f2c7212 */ /* 0x000fe200078eb820 */
[----:B------:R-:W-:Y:S01]  /*5a30*/  IMAD.IADD R5, R5, 0x1, R38 ;  /* 0x0000000105057824 */ /* 0x000fe200078e0226 */
[----:B------:R-:W-:-:S02]  /*5a40*/  LOP3.LUT R35, R34, R35, R39, 0xe8, !PT ;  /* 0x0000002322237212 */ /* 0x000fc400078ee827 */
[----:B------:R-:W-:Y:S02]  /*5a50*/  IADD3 R44, PT, PT, R43, R44, R22 ;  /* 0x0000002c2b2c7210 */ /* 0x000fe40007ffe016 */
[----:B------:R-:W-:Y:S02]  /*5a60*/  IADD3 R38, PT, PT, R23, R42, R35 ;  /* 0x0000002a17267210 */ /* 0x000fe40007ffe023 */
[----:B------:R-:W-:Y:S02]  /*5a70*/  IADD3 R23, PT, PT, R44, 0x27b70a85, R5 ;  /* 0x27b70a852c177810 */ /* 0x000fe40007ffe005 */
[C-C-:B------:R-:W-:Y:S02]  /*5a80*/  SHF.L.W.U32.HI R9, R11.reuse, 0x19, R11.reuse ;  /* 0x000000190b097819 */ /* 0x140fe40000010e0b */
[----:B------:R-:W-:Y:S01]  /*5a90*/  SHF.L.W.U32.HI R40, R11, 0xe, R11 ;  /* 0x0000000e0b287819 */ /* 0x000fe20000010e0b */
[----:B------:R-:W-:Y:S01]  /*5aa0*/  IMAD.IADD R22, R38, 0x1, R23 ;  /* 0x0000000126167824 */ /* 0x000fe200078e0217 */
[----:B------:R-:W-:-:S02]  /*5ab0*/  SHF.R.U32.HI R41, RZ, 0x3, R11 ;  /* 0x00000003ff297819 */ /* 0x000fc4000001160b */
[C-C-:B------:R-:W-:Y:S02]  /*5ac0*/  SHF.L.W.U32.HI R42, R38.reuse, 0x1e, R38.reuse ;  /* 0x0000001e262a7819 */ /* 0x140fe40000010e26 */
[C-C-:B------:R-:W-:Y:S02]  /*5ad0*/  SHF.L.W.U32.HI R43, R38.reuse, 0x13, R38.reuse ;  /* 0x00000013262b7819 */ /* 0x140fe40000010e26 */
[----:B------:R-:W-:Y:S02]  /*5ae0*/  SHF.L.W.U32.HI R44, R38, 0xa, R38 ;  /* 0x0000000a262c7819 */ /* 0x000fe40000010e26 */
[----:B------:R-:W-:Y:S02]  /*5af0*/  LOP3.LUT R9, R41, R9, R40, 0x96, !PT ;  /* 0x0000000929097212 */ /* 0x000fe400078e9628 */
[C-C-:B------:R-:W-:Y:S02]  /*5b00*/  SHF.L.W.U32.HI R35, R3.reuse, 0xf, R3.reuse ;  /* 0x0000000f03237819 */ /* 0x140fe40000010e03 */
[----:B------:R-:W-:-:S02]  /*5b10*/  SHF.L.W.U32.HI R40, R3, 0xd, R3 ;  /* 0x0000000d03287819 */ /* 0x000fc40000010e03 */
[----:B------:R-:W-:Y:S02]  /*5b20*/  SHF.R.U32.HI R41, RZ, 0xa, R3 ;  /* 0x0000000aff297819 */ /* 0x000fe40000011603 */
[----:B------:R-:W-:Y:S02]  /*5b30*/  LOP3.LUT R43, R44, R42, R43, 0x96, !PT ;  /* 0x0000002a2c2b7212 */ /* 0x000fe400078e962b */
[C-C-:B------:R-:W-:Y:S02]  /*5b40*/  SHF.L.W.U32.HI R42, R22.reuse, 0x1a, R22.reuse ;  /* 0x0000001a162a7819 */ /* 0x140fe40000010e16 */
[C-C-:B------:R-:W-:Y:S02]  /*5b50*/  SHF.L.W.U32.HI R45, R22.reuse, 0x15, R22.reuse ;  /* 0x00000015162d7819 */ /* 0x140fe40000010e16 */
[----:B------:R-:W-:Y:S02]  /*5b60*/  SHF.L.W.U32.HI R44, R22, 0x7, R22 ;  /* 0x00000007162c7819 */ /* 0x000fe40000010e16 */
[----:B------:R-:W-:-:S02]  /*5b70*/  IADD3 R14, PT, PT, R7, R9, R14 ;  /* 0x00000009070e7210 */ /* 0x000fc40007ffe00e */
[----:B------:R-:W-:Y:S02]  /*5b80*/  LOP3.LUT R9, R41, R35, R40, 0x96, !PT ;  /* 0x0000002329097212 */ /* 0x000fe400078e9628 */
[C-C-:B------:R-:W-:Y:S02]  /*5b90*/  SHF.L.W.U32.HI R35, R21.reuse, 0x19, R21.reuse ;  /* 0x0000001915237819 */ /* 0x140fe40000010e15 */
[--C-:B------:R-:W-:Y:S01]  /*5ba0*/  SHF.L.W.U32.HI R40, R21, 0xe, R21.reuse ;  /* 0x0000000e15287819 */ /* 0x100fe20000010e15 */
[----:B------:R-:W-:Y:S01]  /*5bb0*/  IMAD.IADD R9, R9, 0x1, R14 ;  /* 0x0000000109097824 */ /* 0x000fe200078e020e */
[----:B------:R-:W-:Y:S02]  /*5bc0*/  SHF.R.U32.HI R41, RZ, 0x3, R21 ;  /* 0x00000003ff297819 */ /* 0x000fe40000011615 */
[----:B------:R-:W-:Y:S02]  /*5bd0*/  LOP3.LUT R42, R44, R42, R45, 0x96, !PT ;  /* 0x0000002a2c2a7212 */ /* 0x000fe400078e962d */
[----:B------:R-:W-:-:S02]  /*5be0*/  LOP3.LUT R34, R39, R34, R38, 0xe8, !PT ;  /* 0x0000002227227212 */ /* 0x000fc400078ee826 */
[----:B------:R-:W-:Y:S02]  /*5bf0*/  LOP3.LUT R44, R32, R22, R37, 0xb8, !PT ;  /* 0x00000016202c7212 */ /* 0x000fe400078eb825 */
[----:B------:R-:W-:Y:S02]  /*5c00*/  LOP3.LUT R40, R41, R35, R40, 0x96, !PT ;  /* 0x0000002329287212 */ /* 0x000fe400078e9628 */
[----:B------:R-:W-:Y:S02]  /*5c10*/  IADD3 R35, PT, PT, R30, R43, R34 ;  /* 0x0000002b1e237210 */ /* 0x000fe40007ffe022 */
[----:B------:R-:W-:Y:S02]  /*5c20*/  IADD3 R30, PT, PT, R42, R44, R31 ;  /* 0x0000002c2a1e7210 */ /* 0x000fe40007ffe01f */
[----:B------:R-:W-:Y:S02]  /*5c30*/  SHF.L.W.U32.HI R42, R35, 0x1e, R35 ;  /* 0x0000001e232a7819 */ /* 0x000fe40000010e23 */
[----:B------:R-:W-:-:S02]  /*5c40*/  IADD3 R30, PT, PT, R30, 0x2e1b2138, R9 ;  /* 0x2e1b21381e1e7810 */ /* 0x000fc40007ffe009 */
[C-C-:B------:R-:W-:Y:S02]  /*5c50*/  SHF.L.W.U32.HI R43, R35.reuse, 0x13, R35.reuse ;  /* 0x00000013232b7819 */ /* 0x140fe40000010e23 */
[C---:B------:R-:W-:Y:S01]  /*5c60*/  SHF.L.W.U32.HI R44, R35.reuse, 0xa, R35 ;  /* 0x0000000a232c7819 */ /* 0x040fe20000010e23 */
[----:B------:R-:W-:Y:S01]  /*5c70*/  IMAD.IADD R31, R35, 0x1, R30 ;  /* 0x00000001231f7824 */ /* 0x000fe200078e021e */
[C-C-:B------:R-:W-:Y:S02]  /*5c80*/  SHF.L.W.U32.HI R14, R5.reuse, 0xf, R5.reuse ;  /* 0x0000000f050e7819 */ /* 0x140fe40000010e05 */
[--C-:B------:R-:W-:Y:S02]  /*5c90*/  SHF.L.W.U32.HI R41, R5, 0xd, R5.reuse ;  /* 0x0000000d05297819 */ /* 0x100fe40000010e05 */
[----:B------:R-:W-:Y:S02]  /*5ca0*/  SHF.R.U32.HI R34, RZ, 0xa, R5 ;  /* 0x0000000aff227819 */ /* 0x000fe40000011605 */
[----:B------:R-:W-:-:S02]  /*5cb0*/  LOP3.LUT R42, R44, R42, R43, 0x96, !PT ;  /* 0x0000002a2c2a7212 */ /* 0x000fc400078e962b */
[C-C-:B------:R-:W-:Y:S02]  /*5cc0*/  SHF.L.W.U32.HI R43, R31.reuse, 0x1a, R31.reuse ;  /* 0x0000001a1f2b7819 */ /* 0x140fe40000010e1f */
[C-C-:B------:R-:W-:Y:S02]  /*5cd0*/  SHF.L.W.U32.HI R44, R31.reuse, 0x15, R31.reuse ;  /* 0x000000151f2c7819 */ /* 0x140fe40000010e1f */
[----:B------:R-:W-:Y:S02]  /*5ce0*/  SHF.L.W.U32.HI R45, R31, 0x7, R31 ;  /* 0x000000071f2d7819 */ /* 0x000fe40000010e1f */
[----:B------:R-:W-:Y:S02]  /*5cf0*/  IADD3 R40, PT, PT, R6, R40, R11 ;  /* 0x0000002806287210 */ /* 0x000fe40007ffe00b */
[----:B------:R-:W-:Y:S02]  /*5d00*/  LOP3.LUT R11, R34, R14, R41, 0x96, !PT ;  /* 0x0000000e220b7212 */ /* 0x000fe400078e9629 */
[----:B------:R-:W-:-:S02]  /*5d10*/  LOP3.LUT R43, R45, R43, R44, 0x96, !PT ;  /* 0x0000002b2d2b7212 */ /* 0x000fc400078e962c */
[----:B------:R-:W-:Y:S01]  /*5d20*/  LOP3.LUT R44, R37, R31, R22, 0xb8, !PT ;  /* 0x0000001f252c7212 */ /* 0x000fe200078eb816 */
[----:B------:R-:W-:Y:S01]  /*5d30*/  IMAD.IADD R11, R11, 0x1, R40 ;  /* 0x000000010b0b7824 */ /* 0x000fe200078e0228 */
[C-C-:B------:R-:W-:Y:S02]  /*5d40*/  SHF.L.W.U32.HI R14, R13.reuse, 0x19, R13.reuse ;  /* 0x000000190d0e7819 */ /* 0x140fe40000010e0d */
[--C-:B------:R-:W-:Y:S02]  /*5d50*/  SHF.L.W.U32.HI R41, R13, 0xe, R13.reuse ;  /* 0x0000000e0d297819 */ /* 0x100fe40000010e0d */
[----:B------:R-:W-:Y:S02]  /*5d60*/  SHF.R.U32.HI R34, RZ, 0x3, R13 ;  /* 0x00000003ff227819 */ /* 0x000fe4000001160d */
[----:B------:R-:W-:Y:S02]  /*5d70*/  LOP3.LUT R39, R38, R39, R35, 0xe8, !PT ;  /* 0x0000002726277212 */ /* 0x000fe400078ee823 */
[----:B------:R-:W-:-:S02]  /*5d80*/  IADD3 R44, PT, PT, R43, R44, R32 ;  /* 0x0000002c2b2c7210 */ /* 0x000fc40007ffe020 */
[----:B------:R-:W-:Y:S02]  /*5d90*/  LOP3.LUT R14, R34, R14, R41, 0x96, !PT ;  /* 0x0000000e220e7212 */ /* 0x000fe400078e9629 */
[----:B------:R-:W-:Y:S02]  /*5da0*/  IADD3 R34, PT, PT, R33, R42, R39 ;  /* 0x0000002a21227210 */ /* 0x000fe40007ffe027 */
[----:B------:R-:W-:Y:S02]  /*5db0*/  IADD3 R33, PT, PT, R44, 0x4d2c6dfc, R11 ;  /* 0x4d2c6dfc2c217810 */ /* 0x000fe40007ffe00b */
[C-C-:B------:R-:W-:Y:S02]  /*5dc0*/  SHF.L.W.U32.HI R42, R34.reuse, 0x1e, R34.reuse ;  /* 0x0000001e222a7819 */ /* 0x140fe40000010e22 */
[C-C-:B------:R-:W-:Y:S01]  /*5dd0*/  SHF.L.W.U32.HI R43, R34.reuse, 0x13, R34.reuse ;  /* 0x00000013222b7819 */ /* 0x140fe20000010e22 */
[C---:B------:R-:W-:Y:S01]  /*5de0*/  IMAD.IADD R32, R34.reuse, 0x1, R33 ;  /* 0x0000000122207824 */ /* 0x040fe200078e0221 */
[----:B------:R-:W-:-:S02]  /*5df0*/  SHF.L.W.U32.HI R44, R34, 0xa, R34 ;  /* 0x0000000a222c7819 */ /* 0x000fc40000010e22 */
[C-C-:B------:R-:W-:Y:S02]  /*5e00*/  SHF.L.W.U32.HI R39, R9.reuse, 0xf, R9.reuse ;  /* 0x0000000f09277819 */ /* 0x140fe40000010e09 */
        /* <DEDUP_REMOVED lines=14> */
[C-C-:B------:R-:W-:Y:S02]  /*5ef0*/  SHF.L.W.U32.HI R39, R15.reuse, 0x19, R15.reuse ;  /* 0x000000190f277819 */ /* 0x140fe40000010e0f */
[--C-:B------:R-:W-:Y:S02]  /*5f00*/  SHF.L.W.U32.HI R40, R15, 0xe, R15.reuse ;  /* 0x0000000e0f287819 */ /* 0x100fe40000010e0f */
[----:B------:R-:W-:Y:S02]  /*5f10*/  SHF.R.U32.HI R41, RZ, 0x3, R15 ;  /* 0x00000003ff297819 */ /* 0x000fe4000001160f */
[----:B------:R-:W-:-:S02]  /*5f20*/  IADD3 R36, PT, PT, R37, 0x53380d13, R14 ;  /* 0x53380d1325247810 */ /* 0x000fc40007ffe00e */
[----:B------:R-:W-:Y:S02]  /*5f30*/  LOP3.LUT R39, R41, R39, R40, 0x96, !PT ;  /* 0x0000002729277212 */ /* 0x000fe400078e9628 */
[--C-:B------:R-:W-:Y:S01]  /*5f40*/  SHF.L.W.U32.HI R38, R11, 0xf, R11.reuse ;  /* 0x0000000f0b267819 */ /* 0x100fe20000010e0b */
[----:B------:R-:W-:Y:S01]  /*5f50*/  IMAD.IADD R37, R21, 0x1, R36 ;  /* 0x0000000115257824 */ /* 0x000fe200078e0224 */
[--C-:B------:R-:W-:Y:S02]  /*5f60*/  SHF.L.W.U32.HI R41, R11, 0xd, R11.reuse ;  /* 0x0000000d0b297819 */ /* 0x100fe40000010e0b */
[----:B------:R-:W-:Y:S02]  /*5f70*/  SHF.R.U32.HI R40, RZ, 0xa, R11 ;  /* 0x0000000aff287819 */ /* 0x000fe4000001160b */
[C-C-:B------:R-:W-:Y:S02]  /*5f80*/  SHF.L.W.U32.HI R43, R21.reuse, 0x1e, R21.reuse ;  /* 0x0000001e152b7819 */ /* 0x140fe40000010e15 */
[----:B------:R-:W-:-:S02]  /*5f90*/  SHF.L.W.U32.HI R44, R21, 0x13, R21 ;  /* 0x00000013152c7819 */ /* 0x000fc40000010e15 */
[----:B------:R-:W-:Y:S02]  /*5fa0*/  SHF.L.W.U32.HI R45, R21, 0xa, R21 ;  /* 0x0000000a152d7819 */ /* 0x000fe40000010e15 */
[----:B------:R-:W-:Y:S02]  /*5fb0*/  IADD3 R42, PT, PT, R2, R39, R13 ;  /* 0x00000027022a7210 */ /* 0x000fe40007ffe00d */
[----:B------:R-:W-:Y:S02]  /*5fc0*/  LOP3.LUT R13, R40, R38, R41, 0x96, !PT ;  /* 0x00000026280d7212 */ /* 0x000fe400078e9629 */
[----:B------:R-:W-:Y:S02]  /*5fd0*/  LOP3.LUT R44, R45, R43, R44, 0x96, !PT ;  /* 0x0000002b2d2c7212 */ /* 0x000fe400078e962c */
[--C-:B------:R-:W-:Y:S01]  /*5fe0*/  SHF.L.W.U32.HI R41, R37, 0x1a, R37.reuse ;  /* 0x0000001a25297819 */ /* 0x100fe20000010e25 */
[----:B------:R-:W-:Y:S01]  /*5ff0*/  IMAD.IADD R13, R13, 0x1, R42 ;  /* 0x000000010d0d7824 */ /* 0x000fe200078e022a */
[----:B------:R-:W-:-:S02]  /*6000*/  SHF.L.W.U32.HI R46, R37, 0x15, R37 ;  /* 0x00000015252e7819 */ /* 0x000fc40000010e25 */
[----:B------:R-:W-:Y:S02]  /*6010*/  SHF.L.W.U32.HI R43, R37, 0x7, R37 ;  /* 0x00000007252b7819 */ /* 0x000fe40000010e25 */
[C---:B------:R-:W-:Y:S02]  /*6020*/  SHF.L.W.U32.HI R38, R20.reuse, 0x19, R20 ;  /* 0x0000001914267819 */ /* 0x040fe40000010e14 */
[----:B------:R-:W-:Y:S02]  /*6030*/  LOP3.LUT R41, R43, R41, R46, 0x96, !PT ;  /* 0x000000292b297212 */ /* 0x000fe400078e962e */
[----:B------:R-:W-:Y:S02]  /*6040*/  LOP3.LUT R43, R31, R37, R32, 0xb8, !PT ;  /* 0x000000251f2b7212 */ /* 0x000fe400078eb820 */
[--C-:B------:R-:W-:Y:S02]  /*6050*/  SHF.L.W.U32.HI R39, R20, 0xe, R20.reuse ;  /* 0x0000000e14277819 */ /* 0x100fe40000010e14 */
[----:B------:R-:W-:-:S02]  /*6060*/  SHF.R.U32.HI R40, RZ, 0x3, R20 ;  /* 0x00000003ff287819 */ /* 0x000fc40000011614 */
[----:B------:R-:W-:Y:S02]  /*6070*/  LOP3.LUT R35, R34, R35, R21, 0xe8, !PT ;  /* 0x0000002322237212 */ /* 0x000fe400078ee815 */
[----:B------:R-:W-:Y:S02]  /*6080*/  IADD3 R22, PT, PT, R41, R43, R22 ;  /* 0x0000002b29167210 */ /* 0x000fe40007ffe016 */
[----:B------:R-:W-:Y:S02]  /*6090*/  LOP3.LUT R39, R40, R38, R39, 0x96, !PT ;  /* 0x0000002628277212 */ /* 0x000fe400078e9627 */
[----:B------:R-:W-:Y:S02]  /*60a0*/  IADD3 R38, PT, PT, R23, R44, R35 ;  /* 0x0000002c17267210 */ /* 0x000fe40007ffe023 */
[----:B------:R-:W-:Y:S02]  /*60b0*/  IADD3 R35, PT, PT, R22, 0x650a7354, R13 ;  /* 0x650a735416237810 */ /* 0x000fe40007ffe00d */
[----:B------:R-:W-:-:S02]  /*60c0*/  SHF.L.W.U32.HI R23, R14, 0xf, R14 ;  /* 0x0000000f0e177819 */ /* 0x000fc40000010e0e */
[--C-:B------:R-:W-:Y:S01]  /*60d0*/  SHF.L.W.U32.HI R40, R14, 0xd, R14.reuse ;  /* 0x0000000d0e287819 */ /* 0x100fe20000010e0e */
[C---:B------:R-:W-:Y:S01]  /*60e0*/  IMAD.IADD R22, R38.reuse, 0x1, R35 ;  /* 0x0000000126167824 */ /* 0x040fe200078e0223 */
[----:B------:R-:W-:Y:S02]  /*60f0*/  SHF.R.U32.HI R41, RZ, 0xa, R14 ;  /* 0x0000000aff297819 */ /* 0x000fe4000001160e */
[C-C-:B------:R-:W-:Y:S02]  /*6100*/  SHF.L.W.U32.HI R43, R38.reuse, 0x1e, R38.reuse ;  /* 0x0000001e262b7819 */ /* 0x140fe40000010e26 */
[C-C-:B------:R-:W-:Y:S02]  /*6110*/  SHF.L.W.U32.HI R44, R38.reuse, 0x13, R38.reuse ;  /* 0x00000013262c7819 */ /* 0x140fe40000010e26 */
[----:B------:R-:W-:Y:S02]  /*6120*/  SHF.L.W.U32.HI R45, R38, 0xa, R38 ;  /* 0x0000000a262d7819 */ /* 0x000fe40000010e26 */
[----:B------:R-:W-:-:S02]  /*6130*/  IADD3 R42, PT, PT, R0, R39, R15 ;  /* 0x00000027002a7210 */ /* 0x000fc40007ffe00f */
[----:B------:R-:W-:Y:S02]  /*6140*/  LOP3.LUT R15, R41, R23, R40, 0x96, !PT ;  /* 0x00000017290f7212 */ /* 0x000fe400078e9628 */
[----:B------:R-:W-:Y:S02]  /*6150*/  LOP3.LUT R43, R45, R43, R44, 0x96, !PT ;  /* 0x0000002b2d2b7212 */ /* 0x000fe400078e962c */
[C---:B------:R-:W-:Y:S01]  /*6160*/  SHF.L.W.U32.HI R41, R22.reuse, 0x1a, R22 ;  /* 0x0000001a16297819 */ /* 0x040fe20000010e16 */
[----:B------:R-:W-:Y:S01]  /*6170*/  IMAD.IADD R15, R15, 0x1, R42 ;  /* 0x000000010f0f7824 */ /* 0x000fe200078e022a */
[C-C-:B------:R-:W-:Y:S02]  /*6180*/  SHF.L.W.U32.HI R44, R22.reuse, 0x15, R22.reuse ;  /* 0x00000015162c7819 */ /* 0x140fe40000010e16 */
[----:B------:R-:W-:Y:S02]  /*6190*/  SHF.L.W.U32.HI R45, R22, 0x7, R22 ;  /* 0x00000007162d7819 */ /* 0x000fe40000010e16 */
[----:B------:R-:W-:-:S02]  /*61a0*/  SHF.L.W.U32.HI R23, R12, 0x19, R12 ;  /* 0x000000190c177819 */ /* 0x000fc40000010e0c */
[--C-:B------:R-:W-:Y:S02]  /*61b0*/  SHF.L.W.U32.HI R40, R12, 0xe, R12.reuse ;  /* 0x0000000e0c287819 */ /* 0x100fe40000010e0c */
[----:B------:R-:W-:Y:S02]  /*61c0*/  SHF.R.U32.HI R39, RZ, 0x3, R12 ;  /* 0x00000003ff277819 */ /* 0x000fe4000001160c */
[----:B------:R-:W-:Y:S02]  /*61d0*/  LOP3.LUT R44, R45, R41, R44, 0x96, !PT ;  /* 0x000000292d2c7212 */ /* 0x000fe400078e962c */
[----:B------:R-:W-:Y:S02]  /*61e0*/  LOP3.LUT R34, R21, R34, R38, 0xe8, !PT ;  /* 0x0000002215227212 */ /* 0x000fe400078ee826 */
[----:B------:R-:W-:Y:S02]  /*61f0*/  LOP3.LUT R41, R32, R22, R37, 0xb8, !PT ;  /* 0x0000001620297212 */ /* 0x000fe400078eb825 */
[----:B------:R-:W-:-:S02]  /*6200*/  LOP3.LUT R23, R39, R23, R40, 0x96, !PT ;  /* 0x0000001727177212 */ /* 0x000fc400078e9628 */
[----:B------:R-:W-:Y:S02]  /*6210*/  IADD3 R39, PT, PT, R30, R43, R34 ;  /* 0x0000002b1e277210 */ /* 0x000fe40007ffe022 */
[----:B------:R-:W-:Y:S02]  /*6220*/  IADD3 R30, PT, PT, R44, R41, R31 ;  /* 0x000000292c1e7210 */ /* 0x000fe40007ffe01f */
[C---:B------:R-:W-:Y:S02]  /*6230*/  SHF.L.W.U32.HI R42, R39.reuse, 0x1e, R39 ;  /* 0x0000001e272a7819 */ /* 0x040fe40000010e27 */
[----:B------:R-:W-:Y:S02]  /*6240*/  IADD3 R30, PT, PT, R30, 0x766a0abb, R15 ;  /* 0x766a0abb1e1e7810 */ /* 0x000fe40007ffe00f */
[C-C-:B------:R-:W-:Y:S02]  /*6250*/  SHF.L.W.U32.HI R43, R39.reuse, 0x13, R39.reuse ;  /* 0x00000013272b7819 */ /* 0x140fe40000010e27 */
[C---:B------:R-:W-:Y:S01]  /*6260*/  SHF.L.W.U32.HI R44, R39.reuse, 0xa, R39 ;  /* 0x0000000a272c7819 */ /* 0x040fe20000010e27 */
[----:B------:R-:W-:Y:S01]  /*6270*/  IMAD.IADD R31, R39, 0x1, R30 ;  /* 0x00000001271f7824 */ /* 0x000fe200078e021e */
[----:B------:R-:W-:-:S02]  /*6280*/  SHF.L.W.U32.HI R34, R13, 0xf, R13 ;  /* 0x0000000f0d227819 */ /* 0x000fc40000010e0d */
[--C-:B------:R-:W-:Y:S02]  /*6290*/  SHF.L.W.U32.HI R41, R13, 0xd, R13.reuse ;  /* 0x0000000d0d297819 */ /* 0x100fe40000010e0d */
[----:B------:R-:W-:Y:S02]  /*62a0*/  SHF.R.U32.HI R40, RZ, 0xa, R13 ;  /* 0x0000000aff287819 */ /* 0x000fe4000001160d */
[----:B------:R-:W-:Y:S02]  /*62b0*/  LOP3.LUT R42, R44, R42, R43, 0x96, !PT ;  /* 0x0000002a2c2a7212 */ /* 0x000fe400078e962b */
[C-C-:B------:R-:W-:Y:S02]  /*62c0*/  SHF.L.W.U32.HI R43, R31.reuse, 0x1a, R31.reuse ;  /* 0x0000001a1f2b7819 */ /* 0x140fe40000010e1f */
[C-C-:B------:R-:W-:Y:S02]  /*62d0*/  SHF.L.W.U32.HI R44, R31.reuse, 0x15, R31.reuse ;  /* 0x000000151f2c7819 */ /* 0x140fe40000010e1f */
[----:B------:R-:W-:-:S02]  /*62e0*/  SHF.L.W.U32.HI R45, R31, 0x7, R31 ;  /* 0x000000071f2d7819 */ /* 0x000fc40000010e1f */
[----:B------:R-:W-:Y:S02]  /*62f0*/  IADD3 R23, PT, PT, R3, R23, R20 ;  /* 0x0000001703177210 */ /* 0x000fe40007ffe014 */
[----:B------:R-:W-:Y:S02]  /*6300*/  LOP3.LUT R34, R40, R34, R41, 0x96, !PT ;  /* 0x0000002228227212 */ /* 0x000fe400078e9629 */
[----:B------:R-:W-:Y:S02]  /*6310*/  LOP3.LUT R45, R45, R43, R44, 0x96, !PT ;  /* 0x0000002b2d2d7212 */ /* 0x000fe400078e962c */
[----:B------:R-:W-:Y:S02]  /*6320*/  LOP3.LUT R44, R37, R31, R22, 0xb8, !PT ;  /* 0x0000001f252c7212 */ /* 0x000fe400078eb816 */
[----:B------:R-:W-:Y:S01]  /*6330*/  LOP3.LUT R43, R38, R21, R39, 0xe8, !PT ;  /* 0x00000015262b7212 */ /* 0x000fe200078ee827 */
[----:B------:R-:W-:Y:S01]  /*6340*/  IMAD.IADD R21, R34, 0x1, R23 ;  /* 0x0000000122157824 */ /* 0x000fe200078e0217 */
[----:B------:R-:W-:-:S02]  /*6350*/  IADD3 R32, PT, PT, R45, R44, R32 ;  /* 0x0000002c2d207210 */ /* 0x000fc40007ffe020 */
[C-C-:B------:R-:W-:Y:S02]  /*6360*/  SHF.L.W.U32.HI R20, R10.reuse, 0x19, R10.reuse ;  /* 0x000000190a147819 */ /* 0x140fe40000010e0a */
[--C-:B------:R-:W-:Y:S02]  /*6370*/  SHF.L.W.U32.HI R41, R10, 0xe, R10.reuse ;  /* 0x0000000e0a297819 */ /* 0x100fe40000010e0a */
[----:B------:R-:W-:Y:S02]  /*6380*/  SHF.R.U32.HI R40, RZ, 0x3, R10 ;  /* 0x00000003ff287819 */ /* 0x000fe4000001160a */
[----:B------:R-:W-:Y:S02]  /*6390*/  IADD3 R33, PT, PT, R33, R42, R43 ;  /* 0x0000002a21217210 */ /* 0x000fe40007ffe02b */
[----:B------:R-:W-:Y:S02]  /*63a0*/  IADD3 R32, PT, PT, R32, -0x7e3d36d2, R21 ;  /* 0x81c2c92e20207810 */ /* 0x000fe40007ffe015 */
[----:B------:R-:W-:-:S02]  /*63b0*/  LOP3.LUT R40, R40, R20, R41, 0x96, !PT ;  /* 0x0000001428287212 */ /* 0x000fc400078e9629 */
[C-C-:B------:R-:W-:Y:S01]  /*63c0*/  SHF.L.W.U32.HI R42, R33.reuse, 0x1e, R33.reuse ;  /* 0x0000001e212a7819 */ /* 0x140fe20000010e21 */
[C---:B------:R-:W-:Y:S01]  /*63d0*/  IMAD.IADD R20, R33.reuse, 0x1, R32 ;  /* 0x0000000121147824 */ /* 0x040fe200078e0220 */
[C-C-:B------:R-:W-:Y:S02]  /*63e0*/  SHF.L.W.U32.HI R43, R33.reuse, 0x13, R33.reuse ;  /* 0x00000013212b7819 */ /* 0x140fe40000010e21 */
[----:B------:R-:W-:Y:S02]  /*63f0*/  SHF.L.W.U32.HI R44, R33, 0xa, R33 ;  /* 0x0000000a212c7819 */ /* 0x000fe40000010e21 */
[C-C-:B------:R-:W-:Y:S02]  /*6400*/  SHF.L.W.U32.HI R23, R15.reuse, 0xf, R15.reuse ;  /* 0x0000000f0f177819 */ /* 0x140fe40000010e0f */
[--C-:B------:R-:W-:Y:S02]  /*6410*/  SHF.L.W.U32.HI R34, R15, 0xd, R15.reuse ;  /* 0x0000000d0f227819 */ /* 0x100fe40000010e0f */
[----:B------:R-:W-:-:S02]  /*6420*/  SHF.R.U32.HI R41, RZ, 0xa, R15 ;  /* 0x0000000aff297819 */ /* 0x000fc4000001160f */
[----:B------:R-:W-:Y:S02]  /*6430*/  LOP3.LUT R43, R44, R42, R43, 0x96, !PT ;  /* 0x0000002a2c2b7212 */ /* 0x000fe400078e962b */
[C-C-:B------:R-:W-:Y:S02]  /*6440*/  SHF.L.W.U32.HI R42, R20.reuse, 0x1a, R20.reuse ;  /* 0x0000001a142a7819 */ /* 0x140fe40000010e14 */
[C-C-:B------:R-:W-:Y:S02]  /*6450*/  SHF.L.W.U32.HI R45, R20.reuse, 0x15, R20.reuse ;  /* 0x00000015142d7819 */ /* 0x140fe40000010e14 */
[----:B------:R-:W-:Y:S02]  /*6460*/  SHF.L.W.U32.HI R44, R20, 0x7, R20 ;  /* 0x00000007142c7819 */ /* 0x000fe40000010e14 */
[----:B------:R-:W-:Y:S02]  /*6470*/  IADD3 R40, PT, PT, R5, R40, R12 ;  /* 0x0000002805287210 */ /* 0x000fe40007ffe00c */
[----:B------:R-:W-:-:S02]  /*6480*/  LOP3.LUT R23, R41, R23, R34, 0x96, !PT ;  /* 0x0000001729177212 */ /* 0x000fc400078e9622 */
[C-C-:B------:R-:W-:Y:S02]  /*6490*/  SHF.L.W.U32.HI R12, R8.reuse, 0x19, R8.reuse ;  /* 0x00000019080c7819 */ /* 0x140fe40000010e08 */
[----:B------:R-:W-:Y:S01]  /*64a0*/  SHF.L.W.U32.HI R41, R8, 0xe, R8 ;  /* 0x0000000e08297819 */ /* 0x000fe20000010e08 */
[----:B------:R-:W-:Y:S01]  /*64b0*/  IMAD.IADD R23, R23, 0x1, R40 ;  /* 0x0000000117177824 */ /* 0x000fe200078e0228 */
[----:B------:R-:W-:Y:S02]  /*64c0*/  SHF.R.U32.HI R34, RZ, 0x3, R8 ;  /* 0x00000003ff227819 */ /* 0x000fe40000011608 */
        /* <DEDUP_REMOVED lines=11> */
[C-C-:B------:R-:W-:Y:S02]  /*6580*/  SHF.L.W.U32.HI R42, R36.reuse, 0x1e, R36.reuse ;  /* 0x0000001e242a7819 */ /* 0x140fe40000010e24 */
[C-C-:B------:R-:W-:Y:S02]  /*6590*/  SHF.L.W.U32.HI R45, R36.reuse, 0x13, R36.reuse ;  /* 0x00000013242d7819 */ /* 0x140fe40000010e24 */
[----:B------:R-:W-:Y:S02]  /*65a0*/  SHF.L.W.U32.HI R44, R36, 0xa, R36 ;  /* 0x0000000a242c7819 */ /* 0x000fe40000010e24 */
[----:B------:R-:W-:Y:S02]  /*65b0*/  IADD3 R43, PT, PT, R9, R12, R10 ;  /* 0x0000000c092b7210 */ /* 0x000fe40007ffe00a */
[----:B------:R-:W-:Y:S02]  /*65c0*/  LOP3.LUT R10, R40, R38, R41, 0x96, !PT ;  /* 0x00000026280a7212 */ /* 0x000fe400078e9629 */
[----:B------:R-:W-:-:S02]  /*65d0*/  LOP3.LUT R42, R44, R42, R45, 0x96, !PT ;  /* 0x0000002a2c2a7212 */ /* 0x000fc400078e962d */
[C---:B------:R-:W-:Y:S01]  /*65e0*/  SHF.L.W.U32.HI R40, R37.reuse, 0x1a, R37 ;  /* 0x0000001a25287819 */ /* 0x040fe20000010e25 */
[----:B------:R-:W-:Y:S01]  /*65f0*/  IMAD.IADD R10, R10, 0x1, R43 ;  /* 0x000000010a0a7824 */ /* 0x000fe200078e022b */
[C-C-:B------:R-:W-:Y:S02]  /*6600*/  SHF.L.W.U32.HI R45, R37.reuse, 0x15, R37.reuse ;  /* 0x00000015252d7819 */ /* 0x140fe40000010e25 */
[----:B------:R-:W-:Y:S02]  /*6610*/  SHF.L.W.U32.HI R44, R37, 0x7, R37 ;  /* 0x00000007252c7819 */ /* 0x000fe40000010e25 */
        /* <DEDUP_REMOVED lines=8> */
[----:B------:R-:W-:-:S02]  /*66a0*/  IADD3 R35, PT, PT, R45, R40, R22 ;  /* 0x000000282d237210 */ /* 0x000fc40007ffe016 */
[--C-:B------:R-:W-:Y:S02]  /*66b0*/  SHF.L.W.U32.HI R39, R23, 0xf, R23.reuse ;  /* 0x0000000f17277819 */ /* 0x100fe40000010e17 */
[----:B------:R-:W-:Y:S02]  /*66c0*/  IADD3 R35, PT, PT, R35, -0x5d40175f, R10 ;  /* 0xa2bfe8a123237810 */ /* 0x000fe40007ffe00a */
[--C-:B------:R-:W-:Y:S02]  /*66d0*/  SHF.L.W.U32.HI R40, R23, 0xd, R23.reuse ;  /* 0x0000000d17287819 */ /* 0x100fe40000010e17 */
[----:B------:R-:W-:Y:S01]  /*66e0*/  SHF.R.U32.HI R41, RZ, 0xa, R23 ;  /* 0x0000000aff297819 */ /* 0x000fe20000011617 */
[C---:B------:R-:W-:Y:S01]  /*66f0*/  IMAD.IADD R22, R38.reuse, 0x1, R35 ;  /* 0x0000000126167824 */ /* 0x040fe200078e0223 */
        /* <DEDUP_REMOVED lines=10> */
[----:B------:R-:W-:Y:S02]  /*67a0*/  LOP3.LUT R33, R36, R33, R38, 0xe8, !PT ;  /* 0x0000002124217212 */ /* 0x000fe400078ee826 */
[----:B------:R-:W-:Y:S02]  /*67b0*/  LOP3.LUT R42, R44, R41, R42, 0x96, !PT ;  /* 0x000000292c2a7212 */ /* 0x000fe400078e962a */
[----:B------:R-:W-:Y:S02]  /*67c0*/  LOP3.LUT R41, R20, R22, R37, 0xb8, !PT ;  /* 0x0000001614297212 */ /* 0x000fe400078eb825 */
[----:B------:R-:W-:Y:S02]  /*67d0*/  IADD3 R33, PT, PT, R30, R45, R33 ;  /* 0x0000002d1e217210 */ /* 0x000fe40007ffe021 */
[----:B------:R-:W-:-:S02]  /*67e0*/  IADD3 R31, PT, PT, R42, R41, R31 ;  /* 0x000000292a1f7210 */ /* 0x000fc40007ffe01f */
[C---:B------:R-:W-:Y:S02]  /*67f0*/  SHF.L.W.U32.HI R12, R6.reuse, 0x19, R6 ;  /* 0x00000019060c7819 */ /* 0x040fe40000010e06 */
[----:B------:R-:W-:Y:S02]  /*6800*/  IADD3 R30, PT, PT, R31, -0x57e599b5, R8 ;  /* 0xa81a664b1f1e7810 */ /* 0x000fe40007ffe008 */
[--C-:B------:R-:W-:Y:S02]  /*6810*/  SHF.L.W.U32.HI R39, R6, 0xe, R6.reuse ;  /* 0x0000000e06277819 */ /* 0x100fe40000010e06 */
[----:B------:R-:W-:Y:S01]  /*6820*/  SHF.R.U32.HI R40, RZ, 0x3, R6 ;  /* 0x00000003ff287819 */ /* 0x000fe20000011606 */
[C---:B------:R-:W-:Y:S01]  /*6830*/  IMAD.IADD R31, R33.reuse, 0x1, R30 ;  /* 0x00000001211f7824 */ /* 0x040fe200078e021e */
[C-C-:B------:R-:W-:Y:S02]  /*6840*/  SHF.L.W.U32.HI R42, R33.reuse, 0x1e, R33.reuse ;  /* 0x0000001e212a7819 */ /* 0x140fe40000010e21 */
[----:B------:R-:W-:-:S02]  /*6850*/  SHF.L.W.U32.HI R43, R33, 0x13, R33 ;  /* 0x00000013212b7819 */ /* 0x000fc40000010e21 */
[----:B------:R-:W-:Y:S02]  /*6860*/  SHF.L.W.U32.HI R44, R33, 0xa, R33 ;  /* 0x0000000a212c7819 */ /* 0x000fe40000010e21 */
[----:B------:R-:W-:Y:S02]  /*6870*/  LOP3.LUT R12, R40, R12, R39, 0x96, !PT ;  /* 0x0000000c280c7212 */ /* 0x000fe400078e9627 */
        /* <DEDUP_REMOVED lines=12> */
[----:B------:R-:W-:Y:S02]  /*6940*/  LOP3.LUT R36, R38, R36, R33, 0xe8, !PT ;  /* 0x0000002426247212 */ /* 0x000fe400078ee821 */
[----:B------:R-:W-:Y:S02]  /*6950*/  IADD3 R45, PT, PT, R45, R42, R20 ;  /* 0x0000002a2d2d7210 */ /* 0x000fe40007ffe014 */
[----:B------:R-:W-:Y:S02]  /*6960*/  IADD3 R36, PT, PT, R32, R43, R36 ;  /* 0x0000002b20247210 */ /* 0x000fe40007ffe024 */
[----:B------:R-:W-:Y:S02]  /*6970*/  IADD3 R32, PT, PT, R45, -0x3db47490, R12 ;  /* 0xc24b8b702d207810 */ /* 0x000fe40007ffe00c */
[----:B------:R-:W-:-:S02]  /*6980*/  SHF.L.W.U32.HI R39, R4, 0x19, R4 ;  /* 0x0000001904277819 */ /* 0x000fc40000010e04 */
[----:B------:R-:W-:Y:S01]  /*6990*/  SHF.L.W.U32.HI R40, R4, 0xe, R4 ;  /* 0x0000000e04287819 */ /* 0x000fe20000010e04 */
[C---:B------:R-:W-:Y:S01]  /*69a0*/  IMAD.IADD R20, R36.reuse, 0x1, R32 ;  /* 0x0000000124147824 */ /* 0x040fe200078e0220 */
[----:B------:R-:W-:Y:S02]  /*69b0*/  SHF.R.U32.HI R41, RZ, 0x3, R4 ;  /* 0x00000003ff297819 */ /* 0x000fe40000011604 */
[C-C-:B------:R-:W-:Y:S02]  /*69c0*/  SHF.L.W.U32.HI R42, R36.reuse, 0x1e, R36.reuse ;  /* 0x0000001e242a7819 */ /* 0x140fe40000010e24 */
[C-C-:B------:R-:W-:Y:S02]  /*69d0*/  SHF.L.W.U32.HI R43, R36.reuse, 0x13, R36.reuse ;  /* 0x00000013242b7819 */ /* 0x140fe40000010e24 */
[----:B------:R-:W-:Y:S02]  /*69e0*/  SHF.L.W.U32.HI R44, R36, 0xa, R36 ;  /* 0x0000000a242c7819 */ /* 0x000fe40000010e24 */
[----:B------:R-:W-:-:S02]  /*69f0*/  LOP3.LUT R39, R41, R39, R40, 0x96, !PT ;  /* 0x0000002729277212 */ /* 0x000fc400078e9628 */
        /* <DEDUP_REMOVED lines=15> */
[----:B------:R-:W-:Y:S02]  /*6af0*/  IADD3 R34, PT, PT, R37, -0x3893ae5d, R6 ;  /* 0xc76c51a325227810 */ /* 0x000fe40007ffe006 */
        /* <DEDUP_REMOVED lines=17> */
[----:B------:R-:W-:Y:S02]  /*6c10*/  LOP3.LUT R43, R45, R43, R44, 0x96, !PT ;  /* 0x0000002b2d2b7212 */ /* 0x000fe400078e962c */
[----:B------:R-:W-:Y:S01]  /*6c20*/  LOP3.LUT R44, R31, R37, R20, 0xb8, !PT ;  /* 0x000000251f2c7212 */ /* 0x000fe200078eb814 */
[----:B------:R-:W-:Y:S01]  /*6c30*/  IMAD.IADD R7, R7, 0x1, R4 ;  /* 0x0000000107077824 */ /* 0x000fe200078e0204 */
[----:B------:R-:W-:Y:S02]  /*6c40*/  LOP3.LUT R33, R36, R33, R39, 0xe8, !PT ;  /* 0x0000002124217212 */ /* 0x000fe400078ee827 */
[----:B------:R-:W-:Y:S02]  /*6c50*/  IADD3 R44, PT, PT, R43, R44, R22 ;  /* 0x0000002c2b2c7210 */ /* 0x000fe40007ffe016 */
[----:B------:R-:W-:-:S02]  /*6c60*/  IADD3 R4, PT, PT, R35, R42, R33 ;  /* 0x0000002a23047210 */ /* 0x000fc40007ffe021 */
[C-C-:B------:R-:W-:Y:S02]  /*6c70*/  SHF.L.W.U32.HI R38, R0.reuse, 0x19, R0.reuse ;  /* 0x0000001900267819 */ /* 0x140fe40000010e00 */
[--C-:B------:R-:W-:Y:S02]  /*6c80*/  SHF.L.W.U32.HI R41, R0, 0xe, R0.reuse ;  /* 0x0000000e00297819 */ /* 0x100fe40000010e00 */
[----:B------:R-:W-:Y:S02]  /*6c90*/  SHF.R.U32.HI R40, RZ, 0x3, R0 ;  /* 0x00000003ff287819 */ /* 0x000fe40000011600 */
[----:B------:R-:W-:Y:S02]  /*6ca0*/  IADD3 R33, PT, PT, R44, -0x2e6d17e7, R7 ;  /* 0xd192e8192c217810 */ /* 0x000fe40007ffe007 */
[----:B------:R-:W-:Y:S02]  /*6cb0*/  LOP3.LUT R38, R40, R38, R41, 0x96, !PT ;  /* 0x0000002628267212 */ /* 0x000fe400078e9629 */
[--C-:B------:R-:W-:Y:S01]  /*6cc0*/  SHF.L.W.U32.HI R35, R6, 0xf, R6.reuse ;  /* 0x0000000f06237819 */ /* 0x100fe20000010e06 */
[----:B------:R-:W-:Y:S01]  /*6cd0*/  IMAD.IADD R22, R4, 0x1, R33 ;  /* 0x0000000104167824 */ /* 0x000fe200078e0221 */
[----:B------:R-:W-:-:S02]  /*6ce0*/  SHF.L.W.U32.HI R40, R6, 0xd, R6 ;  /* 0x0000000d06287819 */ /* 0x000fc40000010e06 */
[----:B------:R-:W-:Y:S02]  /*6cf0*/  SHF.R.U32.HI R41, RZ, 0xa, R6 ;  /* 0x0000000aff297819 */ /* 0x000fe40000011606 */
[C-C-:B------:R-:W-:Y:S02]  /*6d00*/  SHF.L.W.U32.HI R42, R4.reuse, 0x1e, R4.reuse ;  /* 0x0000001e042a7819 */ /* 0x140fe40000010e04 */
[C-C-:B------:R-:W-:Y:S02]  /*6d10*/  SHF.L.W.U32.HI R45, R4.reuse, 0x13, R4.reuse ;  /* 0x00000013042d7819 */ /* 0x140fe40000010e04 */
[----:B------:R-:W-:Y:S02]  /*6d20*/  SHF.L.W.U32.HI R44, R4, 0xa, R4 ;  /* 0x0000000a042c7819 */ /* 0x000fe40000010e04 */
[----:B------:R-:W-:Y:S02]  /*6d30*/  IADD3 R43, PT, PT, R21, R38, R2 ;  /* 0x00000026152b7210 */ /* 0x000fe40007ffe002 */
[----:B------:R-:W-:-:S02]  /*6d40*/  LOP3.LUT R2, R41, R35, R40, 0x96, !PT ;  /* 0x0000002329027212 */ /* 0x000fc400078e9628 */
[----:B------:R-:W-:Y:S02]  /*6d50*/  LOP3.LUT R45, R44, R42, R45, 0x96, !PT ;  /* 0x0000002a2c2d7212 */ /* 0x000fe400078e962d */
[--C-:B------:R-:W-:Y:S01]  /*6d60*/  SHF.L.W.U32.HI R41, R22, 0x1a, R22.reuse ;  /* 0x0000001a16297819 */ /* 0x100fe20000010e16 */
[----:B------:R-:W-:Y:S01]  /*6d70*/  IMAD.IADD R2, R2, 0x1, R43 ;  /* 0x0000000102027824 */ /* 0x000fe200078e022b */
[C-C-:B------:R-:W-:Y:S02]  /*6d80*/  SHF.L.W.U32.HI R42, R22.reuse, 0x15, R22.reuse ;  /* 0x00000015162a7819 */ /* 0x140fe40000010e16 */
[----:B------:R-:W-:Y:S02]  /*6d90*/  SHF.L.W.U32.HI R44, R22, 0x7, R22 ;  /* 0x00000007162c7819 */ /* 0x000fe40000010e16 */
[----:B------:R-:W-:Y:S02]  /*6da0*/  SHF.L.W.U32.HI R35, R3, 0x19, R3 ;  /* 0x0000001903237819 */ /* 0x000fe40000010e03 */
[----:B------:R-:W-:-:S02]  /*6db0*/  LOP3.LUT R42, R44, R41, R42, 0x96, !PT ;  /* 0x000000292c2a7212 */ /* 0x000fc400078e962a */
[----:B------:R-:W-:Y:S02]  /*6dc0*/  LOP3.LUT R41, R20, R22, R37, 0xb8, !PT ;  /* 0x0000001614297212 */ /* 0x000fe400078eb825 */
[--C-:B------:R-:W-:Y:S02]  /*6dd0*/  SHF.L.W.U32.HI R38, R3, 0xe, R3.reuse ;  /* 0x0000000e03267819 */ /* 0x100fe40000010e03 */
[----:B------:R-:W-:Y:S02]  /*6de0*/  SHF.R.U32.HI R40, RZ, 0x3, R3 ;  /* 0x00000003ff287819 */ /* 0x000fe40000011603 */
[----:B------:R-:W-:Y:S02]  /*6df0*/  LOP3.LUT R36, R39, R36, R4, 0xe8, !PT ;  /* 0x0000002427247212 */ /* 0x000fe400078ee804 */
[----:B------:R-:W-:Y:S02]  /*6e00*/  IADD3 R31, PT, PT, R42, R41, R31 ;  /* 0x000000292a1f7210 */ /* 0x000fe40007ffe01f */
[----:B------:R-:W-:-:S02]  /*6e10*/  LOP3.LUT R38, R40, R35, R38, 0x96, !PT ;  /* 0x0000002328267212 */ /* 0x000fc400078e9626 */
[----:B------:R-:W-:Y:S02]  /*6e20*/  IADD3 R35, PT, PT, R30, R45, R36 ;  /* 0x0000002d1e237210 */ /* 0x000fe40007ffe024 */
[----:B------:R-:W-:Y:S02]  /*6e30*/  IADD3 R30, PT, PT, R31, -0x2966f9dc, R2 ;  /* 0xd69906241f1e7810 */ /* 0x000fe40007ffe002 */
[C-C-:B------:R-:W-:Y:S02]  /*6e40*/  SHF.L.W.U32.HI R36, R7.reuse, 0xf, R7.reuse ;  /* 0x0000000f07247819 */ /* 0x140fe40000010e07 */
[--C-:B------:R-:W-:Y:S01]  /*6e50*/  SHF.L.W.U32.HI R41, R7, 0xd, R7.reuse ;  /* 0x0000000d07297819 */ /* 0x100fe20000010e07 */
[C---:B------:R-:W-:Y:S01]  /*6e60*/  IMAD.IADD R31, R35.reuse, 0x1, R30 ;  /* 0x00000001231f7824 */ /* 0x040fe200078e021e */
[----:B------:R-:W-:Y:S02]  /*6e70*/  SHF.R.U32.HI R40, RZ, 0xa, R7 ;  /* 0x0000000aff287819 */ /* 0x000fe40000011607 */
[----:B------:R-:W-:-:S02]  /*6e80*/  SHF.L.W.U32.HI R42, R35, 0x1e, R35 ;  /* 0x0000001e232a7819 */ /* 0x000fc40000010e23 */
[C-C-:B------:R-:W-:Y:S02]  /*6e90*/  SHF.L.W.U32.HI R45, R35.reuse, 0x13, R35.reuse ;  /* 0x00000013232d7819 */ /* 0x140fe40000010e23 */
[----:B------:R-:W-:Y:S02]  /*6ea0*/  SHF.L.W.U32.HI R44, R35, 0xa, R35 ;  /* 0x0000000a232c7819 */ /* 0x000fe40000010e23 */
[----:B------:R-:W-:Y:S02]  /*6eb0*/  IADD3 R43, PT, PT, R23, R38, R0 ;  /* 0x00000026172b7210 */ /* 0x000fe40007ffe000 */
[----:B------:R-:W-:Y:S02]  /*6ec0*/  LOP3.LUT R0, R40, R36, R41, 0x96, !PT ;  /* 0x0000002428007212 */ /* 0x000fe400078e9629 */
[----:B------:R-:W-:Y:S02]  /*6ed0*/  LOP3.LUT R45, R44, R42, R45, 0x96, !PT ;  /* 0x0000002a2c2d7212 */ /* 0x000fe400078e962d */
[C---:B------:R-:W-:Y:S01]  /*6ee0*/  SHF.L.W.U32.HI R40, R31.reuse, 0x1a, R31 ;  /* 0x0000001a1f287819 */ /* 0x040fe20000010e1f */
[----:B------:R-:W-:Y:S01]  /*6ef0*/  IMAD.IADD R0, R0, 0x1, R43 ;  /* 0x0000000100007824 */ /* 0x000fe200078e022b */
[----:B------:R-:W-:-:S02]  /*6f00*/  SHF.L.W.U32.HI R47, R31, 0x15, R31 ;  /* 0x000000151f2f7819 */ /* 0x000fc40000010e1f */
[----:B------:R-:W-:Y:S02]  /*6f10*/  SHF.L.W.U32.HI R42, R31, 0x7, R31 ;  /* 0x000000071f2a7819 */ /* 0x000fe40000010e1f */
[----:B------:R-:W-:Y:S02]  /*6f20*/  SHF.L.W.U32.HI R36, R5, 0x19, R5 ;  /* 0x0000001905247819 */ /* 0x000fe40000010e05 */
        /* <DEDUP_REMOVED lines=8> */
[----:B------:R-:W-:Y:S02]  /*6fb0*/  IADD3 R36, PT, PT, R47, -0xbf1ca7b, R0 ;  /* 0xf40e35852f247810 */ /* 0x000fe40007ffe000 */
[----:B------:R-:W-:-:S02]  /*6fc0*/  SHF.L.W.U32.HI R42, R38, 0x1e, R38 ;  /* 0x0000001e262a7819 */ /* 0x000fc40000010e26 */
[C---:B------:R-:W-:Y:S01]  /*6fd0*/  SHF.L.W.U32.HI R43, R38.reuse, 0x13, R38 ;  /* 0x00000013262b7819 */ /* 0x040fe20000010e26 */
[C---:B------:R-:W-:Y:S01]  /*6fe0*/  IMAD.IADD R32, R38.reuse, 0x1, R36 ;  /* 0x0000000126207824 */ /* 0x040fe200078e0224 */
[----:B------:R-:W-:Y:S02]  /*6ff0*/  SHF.L.W.U32.HI R44, R38, 0xa, R38 ;  /* 0x0000000a262c7819 */ /* 0x000fe40000010e26 */
        /* <DEDUP_REMOVED lines=10> */
[----:B------:R-:W-:Y:S02]  /*70a0*/  LOP3.LUT R45, R22, R32, R31, 0xb8, !PT ;  /* 0x00000020162d7212 */ /* 0x000fe400078eb81f */
[C-C-:B------:R-:W-:Y:S02]  /*70b0*/  SHF.L.W.U32.HI R3, R9.reuse, 0x19, R9.reuse ;  /* 0x0000001909037819 */ /* 0x140fe40000010e09 */
[--C-:B------:R-:W-:Y:S02]  /*70c0*/  SHF.L.W.U32.HI R40, R9, 0xe, R9.reuse ;  /* 0x0000000e09287819 */ /* 0x100fe40000010e09 */
[----:B------:R-:W-:Y:S02]  /*70d0*/  SHF.R.U32.HI R39, RZ, 0x3, R9 ;  /* 0x00000003ff277819 */ /* 0x000fe40000011609 */
[----:B------:R-:W-:Y:S01]  /*70e0*/  LOP3.LUT R42, R35, R4, R38, 0xe8, !PT ;  /* 0x00000004232a7212 */ /* 0x000fe200078ee826 */
[----:B------:R-:W-:Y:S01]  /*70f0*/  IMAD.IADD R4, R20, 0x1, R41 ;  /* 0x0000000114047824 */ /* 0x000fe200078e0229 */
        /* <DEDUP_REMOVED lines=17> */
[C-C-:B------:R-:W-:Y:S02]  /*7210*/  SHF.L.W.U32.HI R37, R11.reuse, 0x19, R11.reuse ;  /* 0x000000190b257819 */ /* 0x140fe40000010e0b */
[----:B------:R-:W-:Y:S01]  /*7220*/  SHF.L.W.U32.HI R40, R11, 0xe, R11 ;  /* 0x0000000e0b287819 */ /* 0x000fe20000010e0b */
[----:B------:R-:W-:Y:S01]  /*7230*/  IMAD.IADD R20, R20, 0x1, R5 ;  /* 0x0000000114147824 */ /* 0x000fe200078e0205 */
[----:B------:R-:W-:-:S02]  /*7240*/  SHF.R.U32.HI R41, RZ, 0x3, R11 ;  /* 0x00000003ff297819 */ /* 0x000fc4000001160b */
[----:B------:R-:W-:Y:S02]  /*7250*/  LOP3.LUT R43, R45, R43, R44, 0x96, !PT ;  /* 0x0000002b2d2b7212 */ /* 0x000fe400078e962c */
[----:B------:R-:W-:Y:S02]  /*7260*/  LOP3.LUT R35, R38, R35, R39, 0xe8, !PT ;  /* 0x0000002326237212 */ /* 0x000fe400078ee827 */
[----:B------:R-:W-:Y:S02]  /*7270*/  LOP3.LUT R44, R31, R3, R32, 0xb8, !PT ;  /* 0x000000031f2c7212 */ /* 0x000fe400078eb820 */
[----:B------:R-:W-:Y:S02]  /*7280*/  LOP3.LUT R37, R41, R37, R40, 0x96, !PT ;  /* 0x0000002529257212 */ /* 0x000fe400078e9628 */
[----:B------:R-:W-:Y:S02]  /*7290*/  IADD3 R40, PT, PT, R33, R42, R35 ;  /* 0x0000002a21287210 */ /* 0x000fe40007ffe023 */
[----:B------:R-:W-:-:S02]  /*72a0*/  IADD3 R33, PT, PT, R43, R44, R22 ;  /* 0x0000002c2b217210 */ /* 0x000fc40007ffe016 */
[C---:B------:R-:W-:Y:S02]  /*72b0*/  SHF.L.W.U32.HI R41, R40.reuse, 0x1e, R40 ;  /* 0x0000001e28297819 */ /* 0x040fe40000010e28 */
[----:B------:R-:W-:Y:S02]  /*72c0*/  IADD3 R33, PT, PT, R33, 0x19a4c116, R20 ;  /* 0x19a4c11621217810 */ /* 0x000fe40007ffe014 */
[C-C-:B------:R-:W-:Y:S02]  /*72d0*/  SHF.L.W.U32.HI R46, R40.reuse, 0x13, R40.reuse ;  /* 0x00000013282e7819 */ /* 0x140fe40000010e28 */
[C---:B------:R-:W-:Y:S01]  /*72e0*/  SHF.L.W.U32.HI R43, R40.reuse, 0xa, R40 ;  /* 0x0000000a282b7819 */ /* 0x040fe20000010e28 */
[----:B------:R-:W-:Y:S01]  /*72f0*/  IMAD.IADD R22, R40, 0x1, R33 ;  /* 0x0000000128167824 */ /* 0x000fe200078e0221 */
[C-C-:B------:R-:W-:Y:S02]  /*7300*/  SHF.L.W.U32.HI R5, R4.reuse, 0xf, R4.reuse ;  /* 0x0000000f04057819 */ /* 0x140fe40000010e04 */
[----:B------:R-:W-:-:S02]  /*7310*/  SHF.L.W.U32.HI R42, R4, 0xd, R4 ;  /* 0x0000000d042a7819 */ /* 0x000fc40000010e04 */
[----:B------:R-:W-:Y:S02]  /*7320*/  SHF.R.U32.HI R35, RZ, 0xa, R4 ;  /* 0x0000000aff237819 */ /* 0x000fe40000011604 */
[----:B------:R-:W-:Y:S02]  /*7330*/  IADD3 R44, PT, PT, R12, R37, R9 ;  /* 0x000000250c2c7210 */ /* 0x000fe40007ffe009 */
[----:B------:R-:W-:Y:S02]  /*7340*/  LOP3.LUT R41, R43, R41, R46, 0x96, !PT ;  /* 0x000000292b297212 */ /* 0x000fe400078e962e */
[C-C-:B------:R-:W-:Y:S02]  /*7350*/  SHF.L.W.U32.HI R37, R22.reuse, 0x1a, R22.reuse ;  /* 0x0000001a16257819 */ /* 0x140fe40000010e16 */
[C-C-:B------:R-:W-:Y:S02]  /*7360*/  SHF.L.W.U32.HI R46, R22.reuse, 0x15, R22.reuse ;  /* 0x00000015162e7819 */ /* 0x140fe40000010e16 */
[----:B------:R-:W-:-:S02]  /*7370*/  SHF.L.W.U32.HI R43, R22, 0x7, R22 ;  /* 0x00000007162b7819 */ /* 0x000fc40000010e16 */
[----:B------:R-:W-:Y:S02]  /*7380*/  LOP3.LUT R5, R35, R5, R42, 0x96, !PT ;  /* 0x0000000523057212 */ /* 0x000fe400078e962a */
[C-C-:B------:R-:W-:Y:S02]  /*7390*/  SHF.L.W.U32.HI R9, R14.reuse, 0x19, R14.reuse ;  /* 0x000000190e097819 */ /* 0x140fe40000010e0e */
[----:B------:R-:W-:Y:S01]  /*73a0*/  SHF.L.W.U32.HI R42, R14, 0xe, R14 ;  /* 0x0000000e0e2a7819 */ /* 0x000fe20000010e0e */
        /* <DEDUP_REMOVED lines=10> */
[--C-:B------:R-:W-:Y:S02]  /*7450*/  SHF.L.W.U32.HI R38, R20, 0xd, R20.reuse ;  /* 0x0000000d14267819 */ /* 0x100fe40000010e14 */
[----:B------:R-:W-:Y:S01]  /*7460*/  SHF.R.U32.HI R41, RZ, 0xa, R20 ;  /* 0x0000000aff297819 */ /* 0x000fe20000011614 */
[C---:B------:R-:W-:Y:S01]  /*7470*/  IMAD.IADD R31, R35.reuse, 0x1, R30 ;  /* 0x00000001231f7824 */ /* 0x040fe200078e021e */
[C-C-:B------:R-:W-:Y:S02]  /*7480*/  SHF.L.W.U32.HI R43, R35.reuse, 0x1e, R35.reuse ;  /* 0x0000001e232b7819 */ /* 0x140fe40000010e23 */
[C-C-:B------:R-:W-:Y:S02]  /*7490*/  SHF.L.W.U32.HI R44, R35.reuse, 0x13, R35.reuse ;  /* 0x00000013232c7819 */ /* 0x140fe40000010e23 */
[----:B------:R-:W-:Y:S02]  /*74a0*/  SHF.L.W.U32.HI R45, R35, 0xa, R35 ;  /* 0x0000000a232d7819 */ /* 0x000fe40000010e23 */
[----:B------:R-:W-:-:S02]  /*74b0*/  IADD3 R42, PT, PT, R6, R9, R11 ;  /* 0x00000009062a7210 */ /* 0x000fc40007ffe00b */
[----:B------:R-:W-:Y:S02]  /*74c0*/  LOP3.LUT R9, R41, R37, R38, 0x96, !PT ;  /* 0x0000002529097212 */ /* 0x000fe400078e9626 */
[----:B------:R-:W-:Y:S02]  /*74d0*/  LOP3.LUT R43, R45, R43, R44, 0x96, !PT ;  /* 0x0000002b2d2b7212 */ /* 0x000fe400078e962c */
[--C-:B------:R-:W-:Y:S01]  /*74e0*/  SHF.L.W.U32.HI R41, R31, 0x1a, R31.reuse ;  /* 0x0000001a1f297819 */ /* 0x100fe20000010e1f */
        /* <DEDUP_REMOVED lines=27> */
[----:B------:R-:W-:Y:S01]  /*76a0*/  LOP3.LUT R44, R22, R32, R31, 0xb8, !PT ;  /* 0x00000020162c7212 */ /* 0x000fe200078eb81f */
[----:B------:R-:W-:Y:S01]  /*76b0*/  IMAD.IADD R11, R11, 0x1, R14 ;  /* 0x000000010b0b7824 */ /* 0x000fe200078e020e */
[----:B------:R-:W-:Y:S02]  /*76c0*/  LOP3.LUT R40, R35, R40, R37, 0xe8, !PT ;  /* 0x0000002823287212 */ /* 0x000fe400078ee825 */
[----:B------:R-:W-:-:S02]  /*76d0*/  IADD3 R14, PT, PT, R42, R44, R3 ;  /* 0x0000002c2a0e7210 */ /* 0x000fc40007ffe003 */
[C-C-:B------:R-:W-:Y:S02]  /*76e0*/  SHF.L.W.U32.HI R38, R15.reuse, 0x19, R15.reuse ;  /* 0x000000190f267819 */ /* 0x140fe40000010e0f */
[--C-:B------:R-:W-:Y:S02]  /*76f0*/  SHF.L.W.U32.HI R39, R15, 0xe, R15.reuse ;  /* 0x0000000e0f277819 */ /* 0x100fe40000010e0f */
[----:B------:R-:W-:Y:S02]  /*7700*/  SHF.R.U32.HI R41, RZ, 0x3, R15 ;  /* 0x00000003ff297819 */ /* 0x000fe4000001160f */
[----:B------:R-:W-:Y:S02]  /*7710*/  IADD3 R34, PT, PT, R34, R43, R40 ;  /* 0x0000002b22227210 */ /* 0x000fe40007ffe028 */
[----:B------:R-:W-:Y:S02]  /*7720*/  IADD3 R14, PT, PT, R14, 0x34b0bcb5, R11 ;  /* 0x34b0bcb50e0e7810 */ /* 0x000fe40007ffe00b */
[----:B------:R-:W-:-:S02]  /*7730*/  LOP3.LUT R38, R41, R38, R39, 0x96, !PT ;  /* 0x0000002629267212 */ /* 0x000fc400078e9627 */
[C---:B------:R-:W-:Y:S01]  /*7740*/  SHF.L.W.U32.HI R42, R34.reuse, 0x1e, R34 ;  /* 0x0000001e222a7819 */ /* 0x040fe20000010e22 */
        /* <DEDUP_REMOVED lines=12> */
[----:B------:R-:W-:Y:S02]  /*7810*/  LOP3.LUT R43, R45, R43, R44, 0x96, !PT ;  /* 0x0000002b2d2b7212 */ /* 0x000fe400078e962c */
[----:B------:R-:W-:Y:S01]  /*7820*/  LOP3.LUT R44, R31, R39, R32, 0xb8, !PT ;  /* 0x000000271f2c7212 */ /* 0x000fe200078eb820 */
[----:B------:R-:W-:Y:S01]  /*7830*/  IMAD.IADD R3, R3, 0x1, R38 ;  /* 0x0000000103037824 */ /* 0x000fe200078e0226 */
[C-C-:B------:R-:W-:Y:S02]  /*7840*/  SHF.L.W.U32.HI R13, R21.reuse, 0x19, R21.reuse ;  /* 0x00000019150d7819 */ /* 0x140fe40000010e15 */
[--C-:B------:R-:W-:Y:S02]  /*7850*/  SHF.L.W.U32.HI R40, R21, 0xe, R21.reuse ;  /* 0x0000000e15287819 */ /* 0x100fe40000010e15 */
[----:B------:R-:W-:Y:S02]  /*7860*/  SHF.R.U32.HI R41, RZ, 0x3, R21 ;  /* 0x00000003ff297819 */ /* 0x000fe40000011615 */
[----:B------:R-:W-:-:S02]  /*7870*/  LOP3.LUT R35, R37, R35, R34, 0xe8, !PT ;  /* 0x0000002325237212 */ /* 0x000fc400078ee822 */
[----:B------:R-:W-:Y:S02]  /*7880*/  IADD3 R44, PT, PT, R43, R44, R22 ;  /* 0x0000002c2b2c7210 */ /* 0x000fe40007ffe016 */
[----:B------:R-:W-:Y:S02]  /*7890*/  LOP3.LUT R40, R41, R13, R40, 0x96, !PT ;  /* 0x0000000d29287212 */ /* 0x000fe400078e9628 */
[----:B------:R-:W-:Y:S02]  /*78a0*/  IADD3 R33, PT, PT, R33, R42, R35 ;  /* 0x0000002a21217210 */ /* 0x000fe40007ffe023 */
[----:B------:R-:W-:Y:S02]  /*78b0*/  IADD3 R13, PT, PT, R44, 0x391c0cb3, R3 ;  /* 0x391c0cb32c0d7810 */ /* 0x000fe40007ffe003 */
[C-C-:B------:R-:W-:Y:S02]  /*78c0*/  SHF.L.W.U32.HI R42, R33.reuse, 0x1e, R33.reuse ;  /* 0x0000001e212a7819 */ /* 0x140fe40000010e21 */
[C---:B------:R-:W-:Y:S01]  /*78d0*/  SHF.L.W.U32.HI R43, R33.reuse, 0x13, R33 ;  /* 0x00000013212b7819 */ /* 0x040fe20000010e21 */
        /* <DEDUP_REMOVED lines=14> */
[----:B------:R-:W-:-:S02]  /*79c0*/  SHF.L.W.U32.HI R35, R23, 0x19, R23 ;  /* 0x0000001917237819 */ /* 0x000fc40000010e17 */
[--C-:B------:R-:W-:Y:S02]  /*79d0*/  SHF.L.W.U32.HI R40, R23, 0xe, R23.reuse ;  /* 0x0000000e17287819 */ /* 0x100fe40000010e17 */
[----:B------:R-:W-:Y:S02]  /*79e0*/  SHF.R.U32.HI R41, RZ, 0x3, R23 ;  /* 0x00000003ff297819 */ /* 0x000fe40000011617 */
[----:B------:R-:W-:Y:S02]  /*79f0*/  LOP3.LUT R37, R34, R37, R33, 0xe8, !PT ;  /* 0x0000002522257212 */ /* 0x000fe400078ee821 */
[----:B------:R-:W-:Y:S02]  /*7a00*/  IADD3 R31, PT, PT, R42, R44, R31 ;  /* 0x0000002c2a1f7210 */ /* 0x000fe40007ffe01f */
[----:B------:R-:W-:Y:S02]  /*7a10*/  LOP3.LUT R40, R41, R35, R40, 0x96, !PT ;  /* 0x0000002329287212 */ /* 0x000fe400078e9628 */
[----:B------:R-:W-:-:S02]  /*7a20*/  IADD3 R35, PT, PT, R30, R43, R37 ;  /* 0x0000002b1e237210 */ /* 0x000fc40007ffe025 */
[----:B------:R-:W-:Y:S02]  /*7a30*/  IADD3 R30, PT, PT, R31, 0x4ed8aa4a, R22 ;  /* 0x4ed8aa4a1f1e7810 */ /* 0x000fe40007ffe016 */
[C-C-:B------:R-:W-:Y:S02]  /*7a40*/  SHF.L.W.U32.HI R41, R35.reuse, 0x1e, R35.reuse ;  /* 0x0000001e23297819 */ /* 0x140fe40000010e23 */
[C-C-:B------:R-:W-:Y:S01]  /*7a50*/  SHF.L.W.U32.HI R44, R35.reuse, 0x13, R35.reuse ;  /* 0x00000013232c7819 */ /* 0x140fe20000010e23 */
[C---:B------:R-:W-:Y:S01]  /*7a60*/  IMAD.IADD R31, R35.reuse, 0x1, R30 ;  /* 0x00000001231f7824 */ /* 0x040fe200078e021e */
[----:B------:R-:W-:Y:S02]  /*7a70*/  SHF.L.W.U32.HI R43, R35, 0xa, R35 ;  /* 0x0000000a232b7819 */ /* 0x000fe40000010e23 */
        /* <DEDUP_REMOVED lines=18> */
[----:B------:R-:W-:Y:S02]  /*7ba0*/  IADD3 R34, PT, PT, R34, 0x5b9cca4f, R15 ;  /* 0x5b9cca4f22227810 */ /* 0x000fe40007ffe00f */
[----:B------:R-:W-:Y:S02]  /*7bb0*/  LOP3.LUT R21, R37, R21, R42, 0x96, !PT ;  /* 0x0000001525157212 */ /* 0x000fe400078e962a */
[----:B------:R-:W-:Y:S01]  /*7bc0*/  SHF.L.W.U32.HI R37, R22, 0xf, R22 ;  /* 0x0000000f16257819 */ /* 0x000fe20000010e16 */
        /* <DEDUP_REMOVED lines=9> */
[C---:B------:R-:W-:Y:S01]  /*7c60*/  SHF.L.W.U32.HI R41, R32.reuse, 0x1a, R32 ;  /* 0x0000001a20297819 */ /* 0x040fe20000010e20 */
[----:B------:R-:W-:Y:S01]  /*7c70*/  IMAD.IADD R21, R21, 0x1, R42 ;  /* 0x0000000115157824 */ /* 0x000fe200078e022a */
[C-C-:B------:R-:W-:Y:S02]  /*7c80*/  SHF.L.W.U32.HI R44, R32.reuse, 0x15, R32.reuse ;  /* 0x00000015202c7819 */ /* 0x140fe40000010e20 */
[----:B------:R-:W-:Y:S02]  /*7c90*/  SHF.L.W.U32.HI R45, R32, 0x7, R32 ;  /* 0x00000007202d7819 */ /* 0x000fe40000010e20 */
[C-C-:B------:R-:W-:Y:S02]  /*7ca0*/  SHF.L.W.U32.HI R23, R8.reuse, 0x19, R8.reuse ;  /* 0x0000001908177819 */ /* 0x140fe40000010e08 */
[----:B------:R-:W-:-:S02]  /*7cb0*/  SHF.L.W.U32.HI R40, R8, 0xe, R8 ;  /* 0x0000000e08287819 */ /* 0x000fc40000010e08 */
[----:B------:R-:W-:Y:S02]  /*7cc0*/  SHF.R.U32.HI R37, RZ, 0x3, R8 ;  /* 0x00000003ff257819 */ /* 0x000fe40000011608 */
[----:B------:R-:W-:Y:S02]  /*7cd0*/  LOP3.LUT R44, R45, R41, R44, 0x96, !PT ;  /* 0x000000292d2c7212 */ /* 0x000fe400078e962c */
[----:B------:R-:W-:Y:S02]  /*7ce0*/  LOP3.LUT R33, R35, R33, R36, 0xe8, !PT ;  /* 0x0000002123217212 */ /* 0x000fe400078ee824 */
[----:B------:R-:W-:Y:S02]  /*7cf0*/  LOP3.LUT R41, R38, R32, R31, 0xb8, !PT ;  /* 0x0000002026297212 */ /* 0x000fe400078eb81f */
[----:B------:R-:W-:Y:S02]  /*7d00*/  LOP3.LUT R37, R37, R23, R40, 0x96, !PT ;  /* 0x0000001725257212 */ /* 0x000fe400078e9628 */
[----:B------:R-:W-:-:S02]  /*7d10*/  IADD3 R23, PT, PT, R14, R43, R33 ;  /* 0x0000002b0e177210 */ /* 0x000fc40007ffe021 */
[----:B------:R-:W-:Y:S02]  /*7d20*/  IADD3 R14, PT, PT, R44, R41, R39 ;  /* 0x000000292c0e7210 */ /* 0x000fe40007ffe027 */
[C-C-:B------:R-:W-:Y:S02]  /*7d30*/  SHF.L.W.U32.HI R33, R15.reuse, 0xf, R15.reuse ;  /* 0x0000000f0f217819 */ /* 0x140fe40000010e0f */
[--C-:B------:R-:W-:Y:S02]  /*7d40*/  SHF.L.W.U32.HI R40, R15, 0xd, R15.reuse ;  /* 0x0000000d0f287819 */ /* 0x100fe40000010e0f */
[----:B------:R-:W-:Y:S02]  /*7d50*/  SHF.R.U32.HI R39, RZ, 0xa, R15 ;  /* 0x0000000aff277819 */ /* 0x000fe4000001160f */
[----:B------:R-:W-:Y:S02]  /*7d60*/  IADD3 R14, PT, PT, R14, 0x682e6ff3, R21 ;  /* 0x682e6ff30e0e7810 */ /* 0x000fe40007ffe015 */
[----:B------:R-:W-:-:S02]  /*7d70*/  IADD3 R10, PT, PT, R5, R37, R10 ;  /* 0x00000025050a7210 */ /* 0x000fc40007ffe00a */
[----:B------:R-:W-:Y:S01]  /*7d80*/  LOP3.LUT R5, R39, R33, R40, 0x96, !PT ;  /* 0x0000002127057212 */ /* 0x000fe200078e9628 */
[C---:B------:R-:W-:Y:S01]  /*7d90*/  IMAD.IADD R33, R23.reuse, 0x1, R14 ;  /* 0x0000000117217824 */ /* 0x040fe200078e020e */
[C-C-:B------:R-:W-:Y:S02]  /*7da0*/  SHF.L.W.U32.HI R37, R23.reuse, 0x1e, R23.reuse ;  /* 0x0000001e17257819 */ /* 0x140fe40000010e17 */
[----:B------:R-:W-:Y:S01]  /*7db0*/  SHF.L.W.U32.HI R40, R23, 0x13, R23 ;  /* 0x0000001317287819 */ /* 0x000fe20000010e17 */
[----:B------:R-:W-:Y:S01]  /*7dc0*/  IMAD.IADD R5, R5, 0x1, R10 ;  /* 0x0000000105057824 */ /* 0x000fe200078e020a */
[C-C-:B------:R-:W-:Y:S02]  /*7dd0*/  SHF.L.W.U32.HI R41, R33.reuse, 0x1a, R33.reuse ;  /* 0x0000001a21297819 */ /* 0x140fe40000010e21 */
[C-C-:B------:R-:W-:Y:S02]  /*7de0*/  SHF.L.W.U32.HI R42, R33.reuse, 0x15, R33.reuse ;  /* 0x00000015212a7819 */ /* 0x140fe40000010e21 */
[----:B------:R-:W-:-:S02]  /*7df0*/  SHF.L.W.U32.HI R43, R33, 0x7, R33 ;  /* 0x00000007212b7819 */ /* 0x000fc40000010e21 */
[--C-:B------:R-:W-:Y:S02]  /*7e00*/  SHF.L.W.U32.HI R39, R23, 0xa, R23.reuse ;  /* 0x0000000a17277819 */ /* 0x100fe40000010e17 */
        /* <DEDUP_REMOVED lines=10> */
[----:B------:R-:W-:-:S02]  /*7eb0*/  LOP3.LUT R37, R39, R10, R37, 0x96, !PT ;  /* 0x0000000a27257212 */ /* 0x000fc400078e9625 */
[C---:B------:R-:W-:Y:S01]  /*7ec0*/  SHF.L.W.U32.HI R35, R21.reuse, 0xf, R21 ;  /* 0x0000000f15237819 */ /* 0x040fe20000010e15 */
[C---:B------:R-:W-:Y:S01]  /*7ed0*/  IMAD.IADD R10, R38.reuse, 0x1, R13 ;  /* 0x00000001260a7824 */ /* 0x040fe200078e020d */
[--C-:B------:R-:W-:Y:S02]  /*7ee0*/  SHF.L.W.U32.HI R40, R21, 0xd, R21.reuse ;  /* 0x0000000d15287819 */ /* 0x100fe40000010e15 */
[----:B------:R-:W-:Y:S02]  /*7ef0*/  SHF.R.U32.HI R39, RZ, 0xa, R21 ;  /* 0x0000000aff277819 */ /* 0x000fe40000011615 */
[C-C-:B------:R-:W-:Y:S02]  /*7f00*/  SHF.L.W.U32.HI R41, R38.reuse, 0x1e, R38.reuse ;  /* 0x0000001e26297819 */ /* 0x140fe40000010e26 */
[C-C-:B------:R-:W-:Y:S02]  /*7f10*/  SHF.L.W.U32.HI R42, R38.reuse, 0x13, R38.reuse ;  /* 0x00000013262a7819 */ /* 0x140fe40000010e26 */
[----:B------:R-:W-:-:S02]  /*7f20*/  SHF.L.W.U32.HI R43, R38, 0xa, R38 ;  /* 0x0000000a262b7819 */ /* 0x000fc40000010e26 */
        /* <DEDUP_REMOVED lines=9> */
[----:B------:R-:W-:Y:S02]  /*7fc0*/  LOP3.LUT R37, R32, R10, R33, 0xb8, !PT ;  /* 0x0000000a20257212 */ /* 0x000fe400078eb821 */
[----:B------:R-:W-:Y:S02]  /*7fd0*/  IADD3 R35, PT, PT, R30, R41, R9 ;  /* 0x000000291e237210 */ /* 0x000fe40007ffe009 */
[----:B------:R-:W-:Y:S02]  /*7fe0*/  IADD3 R41, PT, PT, R44, R37, R31 ;  /* 0x000000252c297210 */ /* 0x000fe40007ffe01f */
[----:B------:R-:W-:-:S02]  /*7ff0*/  SHF.L.W.U32.HI R9, R6, 0x19, R6 ;  /* 0x0000001906097819 */ /* 0x000fc40000010e06 */
[--C-:B------:R-:W-:Y:S02]  /*8000*/  SHF.L.W.U32.HI R30, R6, 0xe, R6.reuse ;  /* 0x0000000e061e7819 */ /* 0x100fe40000010e06 */
[----:B------:R-:W-:Y:S02]  /*8010*/  SHF.R.U32.HI R31, RZ, 0x3, R6 ;  /* 0x00000003ff1f7819 */ /* 0x000fe40000011606 */
[----:B------:R-:W-:Y:S02]  /*8020*/  IADD3 R8, PT, PT, R41, 0x78a5636f, R36 ;  /* 0x78a5636f29087810 */ /* 0x000fe40007ffe024 */
[C-C-:B------:R-:W-:Y:S02]  /*8030*/  SHF.L.W.U32.HI R37, R35.reuse, 0x1e, R35.reuse ;  /* 0x0000001e23257819 */ /* 0x140fe40000010e23 */
[C-C-:B------:R-:W-:Y:S02]  /*8040*/  SHF.L.W.U32.HI R40, R35.reuse, 0x13, R35.reuse ;  /* 0x0000001323287819 */ /* 0x140fe40000010e23 */
[----:B------:R-:W-:-:S02]  /*8050*/  SHF.L.W.U32.HI R39, R35, 0xa, R35 ;  /* 0x0000000a23277819 */ /* 0x000fc40000010e23 */
[----:B------:R-:W-:Y:S01]  /*8060*/  LOP3.LUT R30, R31, R9, R30, 0x96, !PT ;  /* 0x000000091f1e7212 */ /* 0x000fe200078e961e */
[----:B------:R-:W-:Y:S01]  /*8070*/  IMAD.IADD R9, R35, 0x1, R8 ;  /* 0x0000000123097824 */ /* 0x000fe200078e0208 */
[----:B------:R-:W-:Y:S02]  /*8080*/  LOP3.LUT R39, R39, R37, R40, 0x96, !PT ;  /* 0x0000002527277212 */ /* 0x000fe400078e9628 */
[C-C-:B------:R-:W-:Y:S02]  /*8090*/  SHF.L.W.U32.HI R31, R5.reuse, 0xf, R5.reuse ;  /* 0x0000000f051f7819 */ /* 0x140fe40000010e05 */
[--C-:B------:R-:W-:Y:S02]  /*80a0*/  SHF.L.W.U32.HI R40, R5, 0xd, R5.reuse ;  /* 0x0000000d05287819 */ /* 0x100fe40000010e05 */
[----:B------:R-:W-:Y:S02]  /*80b0*/  SHF.R.U32.HI R37, RZ, 0xa, R5 ;  /* 0x0000000aff257819 */ /* 0x000fe40000011605 */
[----:B------:R-:W-:-:S02]  /*80c0*/  SHF.L.W.U32.HI R41, R9, 0x1a, R9 ;  /* 0x0000001a09297819 */ /* 0x000fc40000010e09 */
[C-C-:B------:R-:W-:Y:S02]  /*80d0*/  SHF.L.W.U32.HI R42, R9.reuse, 0x15, R9.reuse ;  /* 0x00000015092a7819 */ /* 0x140fe40000010e09 */
        /* <DEDUP_REMOVED lines=8> */
[C-C-:B------:R-:W-:Y:S02]  /*8160*/  SHF.L.W.U32.HI R12, R7.reuse, 0x19, R7.reuse ;  /* 0x00000019070c7819 */ /* 0x140fe40000010e07 */
[--C-:B------:R-:W-:Y:S02]  /*8170*/  SHF.L.W.U32.HI R23, R7, 0xe, R7.reuse ;  /* 0x0000000e07177819 */ /* 0x100fe40000010e07 */
[----:B------:R-:W-:Y:S02]  /*8180*/  SHF.R.U32.HI R31, RZ, 0x3, R7 ;  /* 0x00000003ff1f7819 */ /* 0x000fe40000011607 */
[----:B------:R-:W-:Y:S02]  /*8190*/  IADD3 R11, PT, PT, R41, R42, R32 ;  /* 0x0000002a290b7210 */ /* 0x000fe40007ffe020 */
[----:B------:R-:W-:-:S02]  /*81a0*/  SHF.L.W.U32.HI R37, R34, 0x1e, R34 ;  /* 0x0000001e22257819 */ /* 0x000fc40000010e22 */
[C-C-:B------:R-:W-:Y:S02]  /*81b0*/  SHF.L.W.U32.HI R40, R34.reuse, 0x13, R34.reuse ;  /* 0x0000001322287819 */ /* 0x140fe40000010e22 */
[----:B------:R-:W-:Y:S02]  /*81c0*/  SHF.L.W.U32.HI R39, R34, 0xa, R34 ;  /* 0x0000000a22277819 */ /* 0x000fe40000010e22 */
[----:B------:R-:W-:Y:S02]  /*81d0*/  LOP3.LUT R12, R31, R12, R23, 0x96, !PT ;  /* 0x0000000c1f0c7212 */ /* 0x000fe400078e9617 */
[----:B------:R-:W-:Y:S02]  /*81e0*/  IADD3 R11, PT, PT, R11, -0x7b3787ec, R30 ;  /* 0x84c878140b0b7810 */ /* 0x000fe40007ffe01e */
[----:B------:R-:W-:Y:S02]  /*81f0*/  LOP3.LUT R23, R39, R37, R40, 0x96, !PT ;  /* 0x0000002527177212 */ /* 0x000fe400078e9628 */
[----:B------:R-:W-:-:S02]  /*8200*/  SHF.L.W.U32.HI R31, R36, 0xf, R36 ;  /* 0x0000000f241f7819 */ /* 0x000fc40000010e24 */
[----:B------:R-:W-:Y:S02]  /*8210*/  LOP3.LUT R38, R35, R38, R34, 0xe8, !PT ;  /* 0x0000002623267212 */ /* 0x000fe400078ee822 */
[----:B------:R-:W-:Y:S02]  /*8220*/  SHF.L.W.U32.HI R32, R36, 0xd, R36 ;  /* 0x0000000d24207819 */ /* 0x000fe40000010e24 */
[----:B------:R-:W-:Y:S01]  /*8230*/  IADD3 R3, PT, PT, R3, R12, R6 ;  /* 0x0000000c03037210 */ /* 0x000fe20007ffe006 */
[----:B------:R-:W-:Y:S01]  /*8240*/  IMAD.IADD R6, R34, 0x1, R11 ;  /* 0x0000000122067824 */ /* 0x000fe200078e020b */
[----:B------:R-:W-:Y:S02]  /*8250*/  SHF.R.U32.HI R36, RZ, 0xa, R36 ;  /* 0x0000000aff247819 */ /* 0x000fe40000011624 */
[----:B------:R-:W-:Y:S02]  /*8260*/  IADD3 R23, PT, PT, R14, R23, R38 ;  /* 0x000000170e177210 */ /* 0x000fe40007ffe026 */
[----:B------:R-:W-:-:S02]  /*8270*/  LOP3.LUT R12, R36, R31, R32, 0x96, !PT ;  /* 0x0000001f240c7212 */ /* 0x000fc400078e9620 */
[C-C-:B------:R-:W-:Y:S02]  /*8280*/  SHF.L.W.U32.HI R36, R6.reuse, 0x1a, R6.reuse ;  /* 0x0000001a06247819 */ /* 0x140fe40000010e06 */
[--C-:B------:R-:W-:Y:S01]  /*8290*/  SHF.L.W.U32.HI R37, R6, 0x15, R6.reuse ;  /* 0x0000001506257819 */ /* 0x100fe20000010e06 */
[----:B------:R-:W-:Y:S01]  /*82a0*/  IMAD.IADD R12, R12, 0x1, R3 ;  /* 0x000000010c0c7824 */ /* 0x000fe200078e0203 */
[----:B------:R-:W-:Y:S02]  /*82b0*/  SHF.L.W.U32.HI R38, R6, 0x7, R6 ;  /* 0x0000000706267819 */ /* 0x000fe40000010e06 */
[C-C-:B------:R-:W-:Y:S02]  /*82c0*/  SHF.L.W.U32.HI R14, R23.reuse, 0x1e, R23.reuse ;  /* 0x0000001e170e7819 */ /* 0x140fe40000010e17 */
[C-C-:B------:R-:W-:Y:S02]  /*82d0*/  SHF.L.W.U32.HI R31, R23.reuse, 0x13, R23.reuse ;  /* 0x00000013171f7819 */ /* 0x140fe40000010e17 */
[----:B------:R-:W-:-:S02]  /*82e0*/  SHF.L.W.U32.HI R32, R23, 0xa, R23 ;  /* 0x0000000a17207819 */ /* 0x000fc40000010e17 */
[----:B------:R-:W-:Y:S02]  /*82f0*/  LOP3.LUT R36, R38, R36, R37, 0x96, !PT ;  /* 0x0000002426247212 */ /* 0x000fe400078e9625 */
[----:B------:R-:W-:Y:S02]  /*8300*/  LOP3.LUT R37, R10, R6, R9, 0xb8, !PT ;  /* 0x000000060a257212 */ /* 0x000fe400078eb809 */
[----:B------:R-:W-:Y:S02]  /*8310*/  LOP3.LUT R32, R32, R14, R31, 0x96, !PT ;  /* 0x0000000e20207212 */ /* 0x000fe400078e961f */
[C-C-:B------:R-:W-:Y:S02]  /*8320*/  SHF.L.W.U32.HI R3, R2.reuse, 0x19, R2.reuse ;  /* 0x0000001902037819 */ /* 0x140fe40000010e02 */
        /* <DEDUP_REMOVED lines=8> */
[----:B------:R-:W-:Y:S01]  /*83b0*/  SHF.L.W.U32.HI R36, R30, 0xd, R30 ;  /* 0x0000000d1e247819 */ /* 0x000fe20000010e1e */
[----:B------:R-:W-:Y:S01]  /*83c0*/  IMAD.IADD R3, R23, 0x1, R32 ;  /* 0x0000000117037824 */ /* 0x000fe200078e0220 */
[----:B------:R-:W-:Y:S02]  /*83d0*/  SHF.R.U32.HI R30, RZ, 0xa, R30 ;  /* 0x0000000aff1e7819 */ /* 0x000fe4000001161e */
[C-C-:B------:R-:W-:Y:S02]  /*83e0*/  SHF.L.W.U32.HI R33, R14.reuse, 0x1e, R14.reuse ;  /* 0x0000001e0e217819 */ /* 0x140fe40000010e0e */
[C-C-:B------:R-:W-:Y:S02]  /*83f0*/  SHF.L.W.U32.HI R38, R14.reuse, 0x13, R14.reuse ;  /* 0x000000130e267819 */ /* 0x140fe40000010e0e */
[----:B------:R-:W-:Y:S02]  /*8400*/  SHF.L.W.U32.HI R35, R14, 0xa, R14 ;  /* 0x0000000a0e237819 */ /* 0x000fe40000010e0e */
[----:B------:R-:W-:-:S02]  /*8410*/  SHF.L.W.U32.HI R37, R3, 0x1a, R3 ;  /* 0x0000001a03257819 */ /* 0x000fc40000010e03 */
[C-C-:B------:R-:W-:Y:S02]  /*8420*/  SHF.L.W.U32.HI R40, R3.reuse, 0x15, R3.reuse ;  /* 0x0000001503287819 */ /* 0x140fe40000010e03 */
[----:B------:R-:W-:Y:S02]  /*8430*/  SHF.L.W.U32.HI R39, R3, 0x7, R3 ;  /* 0x0000000703277819 */ /* 0x000fe40000010e03 */
[----:B------:R-:W-:Y:S02]  /*8440*/  IADD3 R22, PT, PT, R22, R31, R7 ;  /* 0x0000001f16167210 */ /* 0x000fe40007ffe007 */
[----:B------:R-:W-:Y:S01]  /*8450*/  LOP3.LUT R7, R30, R13, R36, 0x96, !PT ;  /* 0x0000000d1e077212 */ /* 0x000fe200078e9624 */
[----:B------:R-:W-:Y:S01]  /*8460*/  IMAD.U32 R36, RZ, RZ, UR4 ;  /* 0x00000004ff247e24 */ /* 0x000fe2000f8e00ff */
[----:B------:R-:W-:Y:S02]  /*8470*/  LOP3.LUT R13, R35, R33, R38, 0x96, !PT ;  /* 0x00000021230d7212 */ /* 0x000fe400078e9626 */
[----:B------:R-:W-:Y:S01]  /*8480*/  LOP3.LUT R34, R23, R34, R14, 0xe8, !PT ;  /* 0x0000002217227212 */ /* 0x000fe200078ee80e */
[----:B------:R-:W-:Y:S01]  /*8490*/  IMAD.IADD R7, R7, 0x1, R22 ;  /* 0x0000000107077824 */ /* 0x000fe200078e0216 */
[----:B------:R-:W-:-:S02]  /*84a0*/  LOP3.LUT R37, R39, R37, R40, 0x96, !PT ;  /* 0x0000002527257212 */ /* 0x000fc400078e9628 */
[----:B------:R-:W-:Y:S02]  /*84b0*/  LOP3.LUT R30, R9, R3, R6, 0xb8, !PT ;  /* 0x00000003091e7212 */ /* 0x000fe400078eb806 */
[----:B------:R-:W-:Y:S02]  /*84c0*/  IADD3 R13, PT, PT, R8, R13, R34 ;  /* 0x0000000d080d7210 */ /* 0x000fe40007ffe022 */
[----:B------:R-:W-:Y:S02]  /*84d0*/  IADD3 R34, PT, PT, R37, R30, R10 ;  /* 0x0000001e25227210 */ /* 0x000fe40007ffe00a */
[C-C-:B------:R-:W-:Y:S02]  /*84e0*/  SHF.L.W.U32.HI R8, R0.reuse, 0x19, R0.reuse ;  /* 0x0000001900087819 */ /* 0x140fe40000010e00 */
[--C-:B------:R-:W-:Y:S02]  /*84f0*/  SHF.L.W.U32.HI R33, R0, 0xe, R0.reuse ;  /* 0x0000000e00217819 */ /* 0x100fe40000010e00 */
[----:B------:R-:W-:-:S02]  /*8500*/  SHF.R.U32.HI R10, RZ, 0x3, R0 ;  /* 0x00000003ff0a7819 */ /* 0x000fc40000011600 */
[----:B------:R-:W-:Y:S02]  /*8510*/  IADD3 R31, PT, PT, R34, -0x6f410006, R7 ;  /* 0x90befffa221f7810 */ /* 0x000fe40007ffe007 */
[C-C-:B------:R-:W-:Y:S02]  /*8520*/  SHF.L.W.U32.HI R22, R13.reuse, 0x1e, R13.reuse ;  /* 0x0000001e0d167819 */ /* 0x140fe40000010e0d */
[C-C-:B------:R-:W-:Y:S02]  /*8530*/  SHF.L.W.U32.HI R35, R13.reuse, 0x13, R13.reuse ;  /* 0x000000130d237819 */ /* 0x140fe40000010e0d */
[----:B------:R-:W-:Y:S02]  /*8540*/  SHF.L.W.U32.HI R30, R13, 0xa, R13 ;  /* 0x0000000a0d1e7819 */ /* 0x000fe40000010e0d */
[----:B------:R-:W-:Y:S01]  /*8550*/  LOP3.LUT R33, R10, R8, R33, 0x96, !PT ;  /* 0x000000080a217212 */ /* 0x000fe200078e9621 */
[----:B------:R-:W-:Y:S01]  /*8560*/  IMAD.IADD R8, R14, 0x1, R31 ;  /* 0x000000010e087824 */ /* 0x000fe200078e021f */
        /* <DEDUP_REMOVED lines=10> */
[----:B------:R-:W-:Y:S02]  /*8610*/  IADD3 R10, PT, PT, R11, R10, R23 ;  /* 0x0000000a0b0a7210 */ /* 0x000fe40007ffe017 */
[----:B------:R-:W-:Y:S01]  /*8620*/  LOP3.LUT R30, R34, R30, R37, 0x96, !PT ;  /* 0x0000001e221e7212 */ /* 0x000fe200078e9625 */
[----:B------:R-:W-:Y:S01]  /*8630*/  IMAD.IADD R2, R2, 0x1, R33 ;  /* 0x0000000102027824 */ /* 0x000fe200078e0221 */
[----:B------:R-:W-:Y:S01]  /*8640*/  LOP3.LUT R22, R6, R8, R3, 0xb8, !PT ;  /* 0x0000000806167212 */ /* 0x000fe200078eb803 */
[----:B------:R-:W-:Y:S01]  /*8650*/  IMAD.U32 R37, RZ, RZ, UR5 ;  /* 0x00000005ff257e24 */ /* 0x000fe2000f8e00ff */
[----:B------:R-:W-:-:S02]  /*8660*/  SHF.L.W.U32.HI R11, R10, 0x1e, R10 ;  /* 0x0000001e0a0b7819 */ /* 0x000fc40000010e0a */
[C-C-:B------:R-:W-:Y:S02]  /*8670*/  SHF.L.W.U32.HI R12, R10.reuse, 0x13, R10.reuse ;  /* 0x000000130a0c7819 */ /* 0x140fe40000010e0a */
[----:B------:R-:W-:Y:S02]  /*8680*/  SHF.L.W.U32.HI R15, R10, 0xa, R10 ;  /* 0x0000000a0a0f7819 */ /* 0x000fe40000010e0a */
[----:B------:R-:W-:Y:S02]  /*8690*/  IADD3 R9, PT, PT, R30, R22, R9 ;  /* 0x000000161e097210 */ /* 0x000fe40007ffe009 */
[----:B------:R-:W-:Y:S02]  /*86a0*/  LOP3.LUT R11, R15, R11, R12, 0x96, !PT ;  /* 0x0000000b0f0b7212 */ /* 0x000fe400078e960c */
[----:B------:R-:W-:Y:S02]  /*86b0*/  LOP3.LUT R14, R13, R14, R10, 0xe8, !PT ;  /* 0x0000000e0d0e7212 */ /* 0x000fe400078ee80a */
[----:B------:R-:W-:-:S02]  /*86c0*/  IADD3 R34, PT, PT, R9, -0x5baf9315, R2 ;  /* 0xa4506ceb09227810 */ /* 0x000fc40007ffe002 */
[----:B------:R-:W-:Y:S02]  /*86d0*/  IADD3 R11, PT, PT, R32, R11, R14 ;  /* 0x0000000b200b7210 */ /* 0x000fe40007ffe00e */
[C---:B------:R-:W-:Y:S01]  /*86e0*/  SHF.L.W.U32.HI R12, R4.reuse, 0x19, R4 ;  /* 0x00000019040c7819 */ /* 0x040fe20000010e04 */
[----:B------:R-:W-:Y:S01]  /*86f0*/  IMAD.IADD R9, R13, 0x1, R34 ;  /* 0x000000010d097824 */ /* 0x000fe200078e0222 */
[--C-:B------:R-:W-:Y:S02]  /*8700*/  SHF.L.W.U32.HI R15, R4, 0xe, R4.reuse ;  /* 0x0000000e040f7819 */ /* 0x100fe40000010e04 */
[----:B------:R-:W-:Y:S02]  /*8710*/  SHF.R.U32.HI R14, RZ, 0x3, R4 ;  /* 0x00000003ff0e7819 */ /* 0x000fe40000011604 */
[C-C-:B------:R-:W-:Y:S02]  /*8720*/  SHF.L.W.U32.HI R22, R11.reuse, 0x1e, R11.reuse ;  /* 0x0000001e0b167819 */ /* 0x140fe40000010e0b */
[----:B------:R-:W-:-:S02]  /*8730*/  SHF.L.W.U32.HI R23, R11, 0x13, R11 ;  /* 0x000000130b177819 */ /* 0x000fc40000010e0b */
        /* <DEDUP_REMOVED lines=9> */
[----:B------:R-:W-:Y:S02]  /*87d0*/  LOP3.LUT R13, R10, R13, R11, 0xe8, !PT ;  /* 0x0000000d0a0d7212 */ /* 0x000fe400078ee80b */
[----:B------:R-:W-:Y:S02]  /*87e0*/  SHF.R.U32.HI R7, RZ, 0xa, R7 ;  /* 0x0000000aff077819 */ /* 0x000fe40000011607 */
[----:B------:R-:W-:-:S02]  /*87f0*/  LOP3.LUT R23, R3, R9, R8, 0xb8, !PT ;  /* 0x0000000903177212 */ /* 0x000fc400078eb808 */
[----:B------:R-:W-:Y:S02]  /*8800*/  IADD3 R12, PT, PT, R31, R12, R13 ;  /* 0x0000000c1f0c7210 */ /* 0x000fe40007ffe00d */
[----:B------:R-:W-:Y:S02]  /*8810*/  IADD3 R14, PT, PT, R21, R14, R0 ;  /* 0x0000000e150e7210 */ /* 0x000fe40007ffe000 */
[----:B------:R-:W-:Y:S02]  /*8820*/  LOP3.LUT R7, R7, R15, R22, 0x96, !PT ;  /* 0x0000000f07077212 */ /* 0x000fe400078e9616 */
[----:B------:R-:W-:Y:S02]  /*8830*/  IADD3 R23, PT, PT, R33, R23, R6 ;  /* 0x0000001721177210 */ /* 0x000fe40007ffe006 */
[C-C-:B------:R-:W-:Y:S02]  /*8840*/  SHF.L.W.U32.HI R0, R12.reuse, 0x1e, R12.reuse ;  /* 0x0000001e0c007819 */ /* 0x140fe40000010e0c */
[----:B------:R-:W-:-:S02]  /*8850*/  SHF.L.W.U32.HI R13, R12, 0x13, R12 ;  /* 0x000000130c0d7819 */ /* 0x000fc40000010e0c */
[--C-:B------:R-:W-:Y:S02]  /*8860*/  SHF.L.W.U32.HI R6, R12, 0xa, R12.reuse ;  /* 0x0000000a0c067819 */ /* 0x100fe40000010e0c */
[----:B------:R-:W-:Y:S02]  /*8870*/  IADD3 R23, PT, PT, R23, R14, R7 ;  /* 0x0000000e17177210 */ /* 0x000fe40007ffe007 */
[----:B------:R-:W-:Y:S02]  /*8880*/  LOP3.LUT R14, R11, R10, R12, 0xe8, !PT ;  /* 0x0000000a0b0e7212 */ /* 0x000fe400078ee80c */
[----:B------:R-:W-:Y:S01]  /*8890*/  LOP3.LUT R7, R6, R0, R13, 0x96, !PT ;  /* 0x0000000006077212 */ /* 0x000fe200078e960d */
[----:B------:R-:W-:Y:S01]  /*88a0*/  VIADD R23, R23, 0xbef9a3f7 ;  /* 0xbef9a3f717177836 */ /* 0x000fe20000000000 */
[----:B------:R-:W-:Y:S02]  /*88b0*/  SHF.L.W.U32.HI R0, R20, 0x19, R20 ;  /* 0x0000001914007819 */ /* 0x000fe40000010e14 */
[----:B------:R-:W-:Y:S01]  /*88c0*/  IADD3 R7, PT, PT, R34, R7, R14 ;  /* 0x0000000722077210 */ /* 0x000fe20007ffe00e */
[----:B------:R-:W-:Y:S01]  /*88d0*/  IMAD.IADD R10, R10, 0x1, R23 ;  /* 0x000000010a0a7824 */ /* 0x000fe200078e0217 */
        /* <DEDUP_REMOVED lines=11> */
[----:B------:R-:W-:Y:S02]  /*8990*/  SHF.L.W.U32.HI R15, R2, 0xd, R2 ;  /* 0x0000000d020f7819 */ /* 0x000fe40000010e02 */
[----:B------:R-:W-:Y:S01]  /*89a0*/  LOP3.LUT R22, R30, R21, R22, 0x96, !PT ;  /* 0x000000151e167212 */ /* 0x000fe200078e9616 */
[----:B------:R-:W-:Y:S01]  /*89b0*/  IMAD.U32 R30, RZ, RZ, UR8 ;  /* 0x00000008ff1e7e24 */ /* 0x000fe2000f8e00ff */
[----:B------:R-:W-:-:S02]  /*89c0*/  SHF.R.U32.HI R2, RZ, 0xa, R2 ;  /* 0x0000000aff027819 */ /* 0x000fc40000011602 */
[C---:B------:R-:W-:Y:S01]  /*89d0*/  LOP3.LUT R20, R8.reuse, R10, R9, 0xb8, !PT ;  /* 0x0000000a08147212 */ /* 0x040fe200078eb809 */
[----:B------:R-:W-:Y:S01]  /*89e0*/  VIADD R8, R8, 0x5be0cd19 ;  /* 0x5be0cd1908087836 */ /* 0x000fe20000000000 */
[----:B------:R-:W-:Y:S01]  /*89f0*/  LOP3.LUT R14, R12, R11, R7, 0xe8, !PT ;  /* 0x0000000b0c0e7212 */ /* 0x000fe200078ee807 */
[----:B------:R-:W-:Y:S01]  /*8a00*/  VIADD R9, R9, 0x1f83d9ab ;  /* 0x1f83d9ab09097836 */ /* 0x000fe20000000000 */
[----:B------:R-:W-:Y:S01]  /*8a10*/  IADD3 R13, PT, PT, R5, R13, R4 ;  /* 0x0000000d050d7210 */ /* 0x000fe20007ffe004 */
[----:B------:R-:W-:Y:S01]  /*8a20*/  VIADD R10, R10, 0x9b05688c ;  /* 0x9b05688c0a0a7836 */ /* 0x000fe20000000000 */
[----:B------:R-:W-:Y:S02]  /*8a30*/  LOP3.LUT R2, R2, R6, R15, 0x96, !PT ;  /* 0x0000000602027212 */ /* 0x000fe400078e960f */
[----:B------:R-:W-:Y:S02]  /*8a40*/  IADD3 R20, PT, PT, R22, R20, R3 ;  /* 0x0000001416147210 */ /* 0x000fe40007ffe003 */
[----:B------:R-:W-:-:S02]  /*8a50*/  IADD3 R0, PT, PT, R23, R0, R14 ;  /* 0x0000000017007210 */ /* 0x000fc40007ffe00e */
[----:B------:R-:W-:Y:S02]  /*8a60*/  IADD3 R2, PT, PT, R20, R13, R2 ;  /* 0x0000000d14027210 */ /* 0x000fe40007ffe002 */
[C-C-:B------:R-:W-:Y:S02]  /*8a70*/  SHF.L.W.U32.HI R3, R0.reuse, 0x1e, R0.reuse ;  /* 0x0000001e00037819 */ /* 0x140fe40000010e00 */
[--C-:B------:R-:W-:Y:S01]  /*8a80*/  SHF.L.W.U32.HI R4, R0, 0x13, R0.reuse ;  /* 0x0000001300047819 */ /* 0x100fe20000010e00 */
[----:B------:R-:W-:Y:S01]  /*8a90*/  VIADD R2, R2, 0xc67178f2 ;  /* 0xc67178f202027836 */ /* 0x000fe20000000000 */
[----:B------:R-:W-:Y:S02]  /*8aa0*/  SHF.L.W.U32.HI R5, R0, 0xa, R0 ;  /* 0x0000000a00057819 */ /* 0x000fe40000010e00 */
[----:B------:R-:W-:Y:S02]  /*8ab0*/  PRMT R39, R8, 0x7632, R39 ;  /* 0x0000763208277816 */ /* 0x000fe40000000027 */
[----:B------:R-:W-:-:S02]  /*8ac0*/  LOP3.LUT R3, R5, R3, R4, 0x96, !PT ;  /* 0x0000000305037212 */ /* 0x000fc400078e9604 */
[C---:B------:R-:W-:Y:S01]  /*8ad0*/  LOP3.LUT R4, R7.reuse, R12, R0, 0xe8, !PT ;  /* 0x0000000c07047212 */ /* 0x040fe200078ee800 */
[----:B------:R-:W-:Y:S01]  /*8ae0*/  VIADD R12, R12, 0xa54ff53a ;  /* 0xa54ff53a0c0c7836 */ /* 0x000fe20000000000 */
[C---:B------:R-:W-:Y:S01]  /*8af0*/  IADD3 R11, PT, PT, R2.reuse, 0x510e527f, R11 ;  /* 0x510e527f020b7810 */ /* 0x040fe20007ffe00b */
[----:B------:R-:W-:Y:S01]  /*8b00*/  VIADD R7, R7, 0x3c6ef372 ;  /* 0x3c6ef37207077836 */ /* 0x000fe20000000000 */
[----:B------:R-:W-:Y:S01]  /*8b10*/  IADD3 R3, PT, PT, R2, R3, R4 ;  /* 0x0000000302037210 */ /* 0x000fe20007ffe004 */
[----:B------:R-:W-:Y:S01]  /*8b20*/  VIADD R0, R0, 0xbb67ae85 ;  /* 0xbb67ae8500007836 */ /* 0x000fe20000000000 */
[----:B------:R-:W-:Y:S02]  /*8b30*/  PRMT R35, R12, 0x7632, R35 ;  /* 0x000076320c237816 */ /* 0x000fe40000000023 */
[----:B------:R-:W-:Y:S01]  /*8b40*/  SHF.R.U32.HI R38, RZ, 0x8, R12 ;  /* 0x00000008ff267819 */ /* 0x000fe2000001160c */
[----:B------:R-:W-:Y:S01]  /*8b50*/  VIADD R3, R3, 0x6a09e667 ;  /* 0x6a09e66703037836 */ /* 0x000fe20000000000 */
[----:B------:R-:W-:-:S02]  /*8b60*/  SHF.R.U32.HI R40, RZ, 0x8, R8 ;  /* 0x00000008ff287819 */ /* 0x000fc40000011608 */
[----:B------:R-:W-:Y:S02]  /*8b70*/  PRMT R45, R7, 0x7632, R45 ;  /* 0x00007632072d7816 */ /* 0x000fe4000000002d */
[----:B------:R-:W-:Y:S02]  /*8b80*/  SHF.R.U32.HI R46, RZ, 0x8, R7 ;  /* 0x00000008ff2e7819 */ /* 0x000fe40000011607 */
[----:B------:R-:W-:Y:S02]  /*8b90*/  PRMT R47, R9, 0x7632, R47 ;  /* 0x00007632092f7816 */ /* 0x000fe4000000002f */
[----:B------:R-:W-:Y:S02]  /*8ba0*/  SHF.R.U32.HI R48, RZ, 0x8, R9 ;  /* 0x00000008ff307819 */ /* 0x000fe40000011609 */
[----:B------:R-:W-:Y:S02]  /*8bb0*/  PRMT R53, R0, 0x7632, R53 ;  /* 0x0000763200357816 */ /* 0x000fe40000000035 */
[----:B------:R-:W-:-:S02]  /*8bc0*/  SHF.R.U32.HI R54, RZ, 0x8, R0 ;  /* 0x00000008ff367819 */ /* 0x000fc40000011600 */
[----:B------:R-:W-:Y:S02]  /*8bd0*/  PRMT R55, R10, 0x7632, R55 ;  /* 0x000076320a377816 */ /* 0x000fe40000000037 */
[----:B------:R-:W-:Y:S02]  /*8be0*/  SHF.R.U32.HI R56, RZ, 0x8, R10 ;  /* 0x00000008ff387819 */ /* 0x000fe4000001160a */
[----:B------:R-:W-:Y:S02]  /*8bf0*/  PRMT R59, R11, 0x7632, R59 ;  /* 0x000076320b3b7816 */ /* 0x000fe4000000003b */
[----:B------:R-:W-:Y:S02]  /*8c00*/  SHF.R.U32.HI R60, RZ, 0x8, R11 ;  /* 0x00000008ff3c7819 */ /* 0x000fe4000001160b */
[----:B------:R-:W-:Y:S02]  /*8c10*/  SHF.R.U32.HI R23, RZ, 0x10, R3 ;  /* 0x00000010ff177819 */ /* 0x000fe40000011603 */
[----:B------:R-:W-:-:S02]  /*8c20*/  PRMT R62, R3, 0x7632, R62 ;  /* 0x00007632033e7816 */ /* 0x000fc4000000003e */
[----:B------:R-:W-:Y:S02]  /*8c30*/  SHF.R.U32.HI R2, RZ, 0x8, R3 ;  /* 0x00000008ff027819 */ /* 0x000fe40000011603 */
[----:B------:R-:W-:Y:S02]  /*8c40*/  SHF.R.U32.HI R31, RZ, 0x18, R12 ;  /* 0x00000018ff1f7819 */ /* 0x000fe4000001160c */
[----:B------:R-:W-:Y:S02]  /*8c50*/  LOP3.LUT R32, R12, 0xff, RZ, 0xc0, !PT ;  /* 0x000000ff0c207812 */ /* 0x000fe400078ec0ff */
[----:B------:R-:W-:Y:S02]  /*8c60*/  SHF.R.U32.HI R33, RZ, 0x18, R8 ;  /* 0x00000018ff217819 */ /* 0x000fe40000011608 */
[----:B------:R-:W-:Y:S02]  /*8c70*/  LOP3.LUT R34, R8, 0xff, RZ, 0xc0, !PT ;  /* 0x000000ff08227812 */ /* 0x000fe400078ec0ff */
[----:B------:R-:W-:-:S02]  /*8c80*/  LOP3.LUT R35, R35, 0xff, RZ, 0xc0, !PT ;  /* 0x000000ff23237812 */ /* 0x000fc400078ec0ff */
[----:B------:R-:W-:Y:S02]  /*8c90*/  LOP3.LUT R38, R38, 0xff, RZ, 0xc0, !PT ;  /* 0x000000ff26267812 */ /* 0x000fe400078ec0ff */
[----:B------:R-:W-:Y:S02]  /*8ca0*/  LOP3.LUT R39, R39, 0xff, RZ, 0xc0, !PT ;  /* 0x000000ff27277812 */ /* 0x000fe400078ec0ff */
[----:B------:R-:W-:Y:S02]  /*8cb0*/  LOP3.LUT R40, R40, 0xff, RZ, 0xc0, !PT ;  /* 0x000000ff28287812 */ /* 0x000fe400078ec0ff */
[----:B------:R-:W-:Y:S02]  /*8cc0*/  SHF.R.U32.HI R41, RZ, 0x18, R7 ;  /* 0x00000018ff297819 */ /* 0x000fe40000011607 */
[----:B------:R-:W-:Y:S02]  /*8cd0*/  LOP3.LUT R42, R7, 0xff, RZ, 0xc0, !PT ;  /* 0x000000ff072a7812 */ /* 0x000fe400078ec0ff */
[----:B------:R-:W-:-:S02]  /*8ce0*/  SHF.R.U32.HI R43, RZ, 0x18, R9 ;  /* 0x00000018ff2b7819 */ /* 0x000fc40000011609 */
[----:B------:R-:W-:Y:S02]  /*8cf0*/  LOP3.LUT R44, R9, 0xff, RZ, 0xc0, !PT ;  /* 0x000000ff092c7812 */ /* 0x000fe400078ec0ff */
[----:B------:R-:W-:Y:S02]  /*8d00*/  LOP3.LUT R45, R45, 0xff, RZ, 0xc0, !PT ;  /* 0x000000ff2d2d7812 */ /* 0x000fe400078ec0ff */
[----:B------:R-:W-:Y:S02]  /*8d10*/  LOP3.LUT R46, R46, 0xff, RZ, 0xc0, !PT ;  /* 0x000000ff2e2e7812 */ /* 0x000fe400078ec0ff */
[----:B------:R-:W-:Y:S02]  /*8d20*/  LOP3.LUT R47, R47, 0xff, RZ, 0xc0, !PT ;  /* 0x000000ff2f2f7812 */ /* 0x000fe400078ec0ff */
[----:B------:R-:W-:Y:S02]  /*8d30*/  LOP3.LUT R48, R48, 0xff, RZ, 0xc0, !PT ;  /* 0x000000ff30307812 */ /* 0x000fe400078ec0ff */
[----:B------:R-:W-:-:S02]  /*8d40*/  SHF.R.U32.HI R49, RZ, 0x18, R0 ;  /* 0x00000018ff317819 */ /* 0x000fc40000011600 */
[----:B------:R-:W-:Y:S02]  /*8d50*/  LOP3.LUT R50, R0, 0xff, RZ, 0xc0, !PT ;  /* 0x000000ff00327812 */ /* 0x000fe400078ec0ff */
[----:B------:R-:W-:Y:S02]  /*8d60*/  SHF.R.U32.HI R51, RZ, 0x18, R10 ;  /* 0x00000018ff337819 */ /* 0x000fe4000001160a */
[----:B------:R-:W-:Y:S02]  /*8d70*/  LOP3.LUT R52, R10, 0xff, RZ, 0xc0, !PT ;  /* 0x000000ff0a347812 */ /* 0x000fe400078ec0ff */
[----:B------:R-:W-:Y:S02]  /*8d80*/  LOP3.LUT R53, R53, 0xff, RZ, 0xc0, !PT ;  /* 0x000000ff35357812 */ /* 0x000fe400078ec0ff */
[----:B------:R-:W-:Y:S02]  /*8d90*/  LOP3.LUT R54, R54, 0xff, RZ, 0xc0, !PT ;  /* 0x000000ff36367812 */ /* 0x000fe400078ec0ff */
[----:B------:R-:W-:-:S02]  /*8da0*/  LOP3.LUT R55, R55, 0xff, RZ, 0xc0, !PT ;  /* 0x000000ff37377812 */ /* 0x000fc400078ec0ff */
[----:B------:R-:W-:Y:S02]  /*8db0*/  LOP3.LUT R56, R56, 0xff, RZ, 0xc0, !PT ;  /* 0x000000ff38387812 */ /* 0x000fe400078ec0ff */
[----:B------:R-:W-:Y:S02]  /*8dc0*/  SHF.R.U32.HI R57, RZ, 0x18, R11 ;  /* 0x00000018ff397819 */ /* 0x000fe4000001160b */
[----:B------:R-:W-:Y:S02]  /*8dd0*/  LOP3.LUT R58, R11, 0xff, RZ, 0xc0, !PT ;  /* 0x000000ff0b3a7812 */ /* 0x000fe400078ec0ff */
[----:B------:R-:W-:Y:S02]  /*8de0*/  LOP3.LUT R59, R59, 0xff, RZ, 0xc0, !PT ;  /* 0x000000ff3b3b7812 */ /* 0x000fe400078ec0ff */
[----:B------:R-:W-:Y:S02]  /*8df0*/  LOP3.LUT R60, R60, 0xff, RZ, 0xc0, !PT ;  /* 0x000000ff3c3c7812 */ /* 0x000fe400078ec0ff */
[----:B------:R-:W-:-:S02]  /*8e00*/  LOP3.LUT R61, R3, 0xff, RZ, 0xc0, !PT ;  /* 0x000000ff033d7812 */ /* 0x000fc400078ec0ff */
[----:B------:R-:W-:Y:S02]  /*8e10*/  SHF.R.U32.HI R22, RZ, 0x18, R3 ;  /* 0x00000018ff167819 */ /* 0x000fe40000011603 */
[----:B------:R-:W-:Y:S02]  /*8e20*/  LOP3.LUT R62, R62, 0xff, RZ, 0xc0, !PT ;  /* 0x000000ff3e3e7812 */ /* 0x000fe400078ec0ff */
[----:B------:R-:W-:Y:S02]  /*8e30*/  LOP3.LUT R23, R23, 0xff, RZ, 0xc0, !PT ;  /* 0x000000ff17177812 */ /* 0x000fe400078ec0ff */
[----:B------:R-:W-:-:S07]  /*8e40*/  LOP3.LUT R2, R2, 0xff, RZ, 0xc0, !PT ;  /* 0x000000ff02027812 */ /* 0x000fce00078ec0ff */
.L_x_81:
[----:B------:R-:W-:Y:S02]  /*8e50*/  R2UR UR4, R66 ;  /* 0x00000000420472ca */ /* 0x000fe400000e0000 */
[----:B------:R-:W-:-:S13]  /*8e60*/  R2UR UR5, R67 ;  /* 0x00000000430572ca */ /* 0x000fda00000e0000 */
[----:B------:R-:W2:Y:S01]  /*8e70*/  LDG.E.U8 R0, desc[UR4][R36.64+-0xf] ;  /* 0xfffff10424007981 */ /* 0x000ea2000c1e1100 */
[----:B------:R-:W-:Y:S01]  /*8e80*/  PRMT R3, R22, 0x9910, RZ ;  /* 0x0000991016037816 */ /* 0x000fe200000000ff */
[----:B------:R-:W-:Y:S01]  /*8e90*/  VIADD R30, R30, 0x1 ;  /* 0x000000011e1e7836 */ /* 0x000fe20000000000 */
[----:B------:R-:W-:Y:S04]  /*8ea0*/  BSSY.RECONVERGENT B6, `(.L_x_79) ;  /* 0x00000bf000067945 */ /* 0x000fe80003800200 */
[----:B------:R-:W-:-:S04]  /*8eb0*/  ISETP.NE.AND P1, PT, R30, RZ, PT ;  /* 0x000000ff1e00720c */ /* 0x000fc80003f25270 */
[----:B------:R-:W-:Y:S02]  /*8ec0*/  P2R R63, PR, RZ, 0x2 ;  /* 0x00000002ff3f7803 */ /* 0x000fe40000000000 */
[----:B--2---:R-:W-:-:S13]  /*8ed0*/  ISETP.NE.AND P0, PT, R0, R3, PT ;  /* 0x000000030000720c */ /* 0x004fda0003f05270 */
[----:B------:R-:W-:Y:S05]  /*8ee0*/  @P0 BRA `(.L_x_80) ;  /* 0x0000000800e80947 */ /* 0x000fea0003800000 */
[----:B------:R-:W-:Y:S02]  /*8ef0*/  R2UR UR4, R66 ;  /* 0x00000000420472ca */ /* 0x000fe400000e0000 */
[----:B------:R-:W-:-:S13]  /*8f00*/  R2UR UR5, R67 ;  /* 0x00000000430572ca */ /* 0x000fda00000e0000 */
[----:B------:R-:W2:Y:S02]  /*8f10*/  LDG.E.U8 R3, desc[UR4][R36.64+-0xe] ;  /* 0xfffff20424037981 */ /* 0x000ea4000c1e1100 */
        /* <DEDUP_REMOVED lines=14> */
[----:B------:R-:W2:Y:S01]  /*9000*/  LDG.E.U8 R0, desc[UR4][R36.64+-0xb] ;  /* 0xfffff50424007981 */ /* 0x000ea2000c1e1100 */
[----:B------:R-:W-:-:S04]  /*9010*/  PRMT R3, R49, 0x9910, RZ ;  /* 0x0000991031037816 */ /* 0x000fc800000000ff */
        /* <DEDUP_REMOVED lines=143> */
[----:B------:R-:W0:Y:S01]  /*9910*/  LDC.64 R12, c[0x0][0x380] ;  /* 0x0000e000ff0c7b82 */ /* 0x000e220000000a00 */
[C---:B------:R-:W-:Y:S02]  /*9920*/  R2UR UR4, R66.reuse ;  /* 0x00000000420472ca */ /* 0x040fe400000e0000 */
[C---:B------:R-:W-:Y:S02]  /*9930*/  R2UR UR5, R67.reuse ;  /* 0x00000000430572ca */ /* 0x040fe400000e0000 */
[C---:B------:R-:W-:Y:S02]  /*9940*/  R2UR UR6, R66.reuse ;  /* 0x00000000420672ca */ /* 0x040fe400000e0000 */
[C---:B------:R-:W-:Y:S02]  /*9950*/  R2UR UR7, R67.reuse ;  /* 0x00000000430772ca */ /* 0x040fe400000e0000 */
[----:B------:R-:W-:Y:S02]  /*9960*/  R2UR UR8, R66 ;  /* 0x00000000420872ca */ /* 0x000fe400000e0000 */
[----:B------:R-:W-:-:S05]  /*9970*/  R2UR UR9, R67 ;  /* 0x00000000430972ca */ /* 0x000fca00000e0000 */
[----:B0-----:R-:W2:Y:S01]  /*9980*/  LDG.E.U8 R3, desc[UR4][R12.64] ;  /* 0x000000040c037981 */ /* 0x001ea2000c1e1100 */
[----:B------:R-:W-:Y:S01]  /*9990*/  MOV R10, 0x0 ;  /* 0x00000000000a7802 */ /* 0x000fe20000000f00 */
[----:B------:R-:W0:Y:S02]  /*99a0*/  LDCU.64 UR4, c[0x4][0x48] ;  /* 0x01000900ff0477ac */ /* 0x000e240008000a00 */
[----:B------:R-:W3:Y:S04]  /*99b0*/  LDG.E.U8 R8, desc[UR6][R12.64+0x1] ;  /* 0x000001060c087981 */ /* 0x000ee8000c1e1100 */
[----:B------:R-:W3:Y:S01]  /*99c0*/  LDG.E.U8 R9, desc[UR8][R12.64+0x2] ;  /* 0x000002080c097981 */ /* 0x000ee2000c1e1100 */
[----:B------:R-:W1:Y:S01]  /*99d0*/  LDC.64 R10, c[0x4][R10] ;  /* 0x010000000a0a7b82 */ /* 0x000e620000000a00 */
[----:B------:R-:W-:-:S02]  /*99e0*/  IADD3 R6, P0, PT, R25, 0x10, RZ ;  /* 0x0000001019067810 */ /* 0x000fc40007f1e0ff */
[----:B------:R4:W-:Y:S03]  /*99f0*/  STL.64 [R1+0x28], R18 ;  /* 0x0000281201007387 */ /* 0x0009e60000100a00 */
[----:B------:R-:W-:Y:S01]  /*9a00*/  IMAD.X R7, RZ, RZ, R24, P0 ;  /* 0x000000ffff077224 */ /* 0x000fe200000e0618 */
[----:B------:R4:W-:Y:S04]  /*9a10*/  STL.64 [R1+0x30], R16 ;  /* 0x0000301001007387 */ /* 0x0009e80000100a00 */
[----:B------:R4:W-:Y:S01]  /*9a20*/  STL.64 [R1+0x10], R22 ;  /* 0x0000101601007387 */ /* 0x0009e20000100a00 */
[----:B0-----:R-:W-:Y:S02]  /*9a30*/  IMAD.U32 R4, RZ, RZ, UR4 ;  /* 0x00000004ff047e24 */ /* 0x001fe4000f8e00ff */
[----:B------:R-:W-:Y:S01]  /*9a40*/  IMAD.U32 R5, RZ, RZ, UR5 ;  /* 0x00000005ff057e24 */ /* 0x000fe2000f8e00ff */
[----:B--2---:R4:W-:Y:S04]  /*9a50*/  STL.64 [R1+0x18], R2 ;  /* 0x0000180201007387 */ /* 0x0049e80000100a00 */
[----:B-1-3--:R4:W-:Y:S02]  /*9a60*/  STL.64 [R1+0x20], R8 ;  /* 0x0000200801007387 */ /* 0x00a9e40000100a00 */
[----:B------:R-:W-:-:S07]  /*9a70*/  LEPC R20, `(.L_x_80) ;  /* 0x000000001014794e */ /* 0x000fce0000000000 */
[----:B----4-:R-:W-:Y:S05]  /*9a80*/  CALL.ABS.NOINC R10 ;  /* 0x000000000a007343 */ /* 0x010fea0003c00000 */
.L_x_80:
[----:B------:R-:W-:Y:S05]  /*9a90*/  BSYNC.RECONVERGENT B6 ;  /* 0x0000000000067941 */ /* 0x000fea0003800200 */
.L_x_79:
[----:B------:R-:W-:Y:S02]  /*9aa0*/  ISETP.NE.AND P6, PT, R63, RZ, PT ;  /* 0x000000ff3f00720c */ /* 0x000fe40003fc5270 */
[----:B------:R-:W-:-:S05]  /*9ab0*/  IADD3 R36, P0, PT, R36, 0x20, RZ ;  /* 0x0000002024247810 */ /* 0x000fca0007f1e0ff */
[----:B------:R-:W-:-:S06]  /*9ac0*/  IMAD.X R37, RZ, RZ, R37, P0 ;  /* 0x000000ffff257224 */ /* 0x000fcc00000e0625 */
[----:B------:R-:W-:Y:S05]  /*9ad0*/  @P6 BRA `(.L_x_81) ;  /* 0xfffffff000dc6947 */ /* 0x000fea000383ffff */
[----:B------:R-:W-:Y:S05]  /*9ae0*/  BSYNC.RECONVERGENT B7 ;  /* 0x0000000000077941 */ /* 0x000fea0003800200 */
.L_x_78:
[----:B------:R-:W-:-:S13]  /*9af0*/  ISETP.NE.AND P0, PT, R64, RZ, PT ;  /* 0x000000ff4000720c */ /* 0x000fda0003f05270 */
[----:B------:R-:W-:Y:S05]  /*9b00*/  @P0 BRA `(.L_x_82) ;  /* 0xffffff9400a80947 */ /* 0x000fea000383ffff */
[----:B------:R-:W-:Y:S05]  /*9b10*/  EXIT ;  /* 0x000000000000794d */ /* 0x000fea0003800000 */
.L_x_83:
[----:B------:R-:W-:-:S00]  /*9b20*/  BRA `(.L_x_83) ;  /* 0xfffffffc00fc7947 */ /* 0x000fc0000383ffff */
[----:B------:R-:W-:-:S00]  /*9b30*/  NOP ;  /* 0x0000000000007918 */ /* 0x000fc00000000000 */
        /* <DEDUP_REMOVED lines=12> */
.L_x_84:


//--------------------- .nv.global.init           --------------------------
	.section	.nv.global.init,"aw",@progbits
.nv.global.init:
	.type		$str$3,@object
	.size		$str$3,($str - $str$3)
$str$3:
        /*0000*/ 	.byte	0x25, 0x30, 0x32, 0x78, 0x00
	.type		$str,@object
	.size		$str,($str$7 - $str)
$str:
        /*0005*/ 	.byte	0x6a, 0x4e, 0x64, 0x52, 0x54, 0x41, 0x00
	.type		$str$7,@object
	.size		$str$7,($str$6 - $str$7)
$str$7:
        /*000c*/ 	.byte	0x50, 0x41, 0x53, 0x53, 0x45, 0x44, 0x00
	.type		$str$6,@object
	.size		$str$6,($str$2 - $str$6)
$str$6:
        /*0013*/ 	.byte	0x0a, 0x54, 0x65, 0x73, 0x74, 0x20, 0x25, 0x73, 0x0a, 0x00
	.type		$str$2,@object
	.size		$str$2,($str$4 - $str$2)
$str$2:
        /*001d*/ 	.byte	0x54, 0x65, 0x73, 0x74, 0x20, 0x73, 0x61, 0x6c, 0x74, 0x3a, 0x20, 0x00
	.type		$str$4,@object
	.size		$str$4,($str$5 - $str$4)
$str$4:
        /*0029*/ 	.byte	0x0a, 0x43, 0x6f, 0x6d, 0x70, 0x75, 0x74, 0x65, 0x64, 0x20, 0x68, 0x61, 0x73, 0x68, 0x3a, 0x20
        /*0039*/ 	.byte	0x00
	.type		$str$5,@object
	.size		$str$5,($str$1 - $str$5)
$str$5:
        /*003a*/ 	.byte	0x0a, 0x45, 0x78, 0x70, 0x65, 0x63, 0x74, 0x65, 0x64, 0x20, 0x68, 0x61, 0x73, 0x68, 0x3a, 0x20
        /*004a*/ 	.byte	0x00
	.type		$str$1,@object
	.size		$str$1,($str$9 - $str$1)
$str$1:
        /*004b*/ 	.byte	0x54, 0x65, 0x73, 0x74, 0x20, 0x70, 0x61, 0x73, 0x73, 0x77, 0x6f, 0x72, 0x64, 0x3a, 0x20, 0x25
        /*005b*/ 	.byte	0x73, 0x0a, 0x00
	.type		$str$9,@object
	.size		$str$9,(.L_13 - $str$9)
$str$9:
        /*005e*/ 	.byte	0x25, 0x2e, 0x32, 0x78, 0x25, 0x2e, 0x32, 0x78, 0x25, 0x2e, 0x32, 0x78, 0x2e, 0x2e, 0x2e, 0x3a
        /*006e*/ 	.byte	0x25, 0x30, 0x32, 0x78, 0x25, 0x30, 0x32, 0x78, 0x25, 0x30, 0x32, 0x78, 0x2e, 0x2e, 0x2e, 0x3a
        /*007e*/ 	.byte	0x25, 0x73, 0x20, 0x28, 0x69, 0x6e, 0x64, 0x65, 0x78, 0x3a, 0x20, 0x25, 0x6c, 0x6c, 0x64, 0x29
        /*008e*/ 	.byte	0x0a, 0x00
.L_13:


//--------------------- .nv.shared.reserved.0     --------------------------
	.section	.nv.shared.reserved.0,"aw",@nobits
	.weak		__nv_reservedSMEM_offset_0_alias
	.size		__nv_reservedSMEM_offset_0_alias, 0, 64
	.other		__nv_reservedSMEM_offset_0_alias,@"STO_CUDA_RESERVED_SHARED STV_DEFAULT"
__nv_reservedSMEM_offset_0_alias:
	.zero		0
	.zero		64


//--------------------- .nv.constant0._Z30find_passwords_optimized_multiPKhS0_iPyiy --------------------------
	.section	.nv.constant0._Z30find_passwords_optimized_multiPKhS0_iPyiy,"a",@progbits
	.sectionflags	@""
	.align	4
.nv.constant0._Z30find_passwords_optimized_multiPKhS0_iPyiy:
	.zero		944


//--------------------- SYMBOLS --------------------------

	.type		.nv.reservedSmem.offset0,@object
	.size		.nv.reservedSmem.offset0,0x4
	.type		vprintf,@function
